//
// Generated by NVIDIA NVVM Compiler
//
// Compiler Build ID: CL-36424714
// Cuda compilation tools, release 13.0, V13.0.88
// Based on NVVM 20.0.0
//

.version 9.0
.target sm_100
.address_size 64

	// .globl	_Z23get_chi_squared_for_allPKciiiPf
.extern .func  (.param .b64 func_retval0) malloc
(
	.param .b64 malloc_param_0
)
;
.extern .func free
(
	.param .b64 free_param_0
)
;
.global .align 4 .b8 _ZZ23get_chi_squared_for_allPKciiiPfE4dist[104] = {133, 235, 1, 65, 82, 184, 190, 63, 164, 112, 45, 64, 113, 61, 138, 64, 236, 81, 64, 65, 51, 51, 19, 64, 133, 235, 1, 64, 164, 112, 189, 64, 133, 235, 233, 64, 205, 204, 204, 61, 215, 163, 48, 63, 82, 184, 126, 64, 61, 10, 39, 64, 102, 102, 222, 64, 143, 194, 245, 64, 195, 245, 232, 63, 174, 71, 225, 61, 215, 163, 192, 64, 195, 245, 200, 64, 154, 153, 17, 65, 236, 81, 56, 64, 123, 20, 142, 63, 143, 194, 5, 64, 123, 20, 46, 62, 61, 10, 7, 64, 41, 92, 143, 61};

.visible .entry _Z23get_chi_squared_for_allPKciiiPf(
	.param .u64 .ptr .align 1 _Z23get_chi_squared_for_allPKciiiPf_param_0,
	.param .u32 _Z23get_chi_squared_for_allPKciiiPf_param_1,
	.param .u32 _Z23get_chi_squared_for_allPKciiiPf_param_2,
	.param .u32 _Z23get_chi_squared_for_allPKciiiPf_param_3,
	.param .u64 .ptr .align 1 _Z23get_chi_squared_for_allPKciiiPf_param_4
)
{
	.reg .pred 	%p<29>;
	.reg .b32 	%r<247>;
	.reg .b32 	%f<21>;
	.reg .b64 	%rd<65>;

	ld.param.u64 	%rd18, [_Z23get_chi_squared_for_allPKciiiPf_param_0];
	ld.param.u32 	%r62, [_Z23get_chi_squared_for_allPKciiiPf_param_1];
	ld.param.u32 	%r63, [_Z23get_chi_squared_for_allPKciiiPf_param_2];
	ld.param.u32 	%r64, [_Z23get_chi_squared_for_allPKciiiPf_param_3];
	ld.param.u64 	%rd17, [_Z23get_chi_squared_for_allPKciiiPf_param_4];
	cvta.to.global.u64 	%rd1, %rd18;
	mov.u32 	%r65, %ctaid.x;
	mov.u32 	%r66, %ntid.x;
	mov.u32 	%r67, %tid.x;
	mad.lo.s32 	%r1, %r65, %r66, %r67;
	setp.ge.s32 	%p1, %r1, %r64;
	@%p1 bra 	$L__BB0_40;
	mul.wide.s32 	%rd19, %r63, 4;
	{ // callseq 0, 0
	.param .b64 param0;
	st.param.b64 	[param0], %rd19;
	.param .b64 retval0;
	call.uni (retval0), 
	malloc, 
	(
	param0
	);
	ld.param.b64 	%rd20, [retval0];
	} // callseq 0
	min.s32 	%r69, %r1, %r63;
	setp.lt.s32 	%p2, %r69, 1;
	mov.b32 	%r226, 0;
	@%p2 bra 	$L__BB0_4;
	mov.b32 	%r226, 0;
	mov.u32 	%r223, %r1;
$L__BB0_3:
	mul.wide.u32 	%rd21, %r226, 4;
	add.s64 	%rd22, %rd20, %rd21;
	mul.hi.u32 	%r71, %r223, 1321528399;
	shr.u32 	%r8, %r71, 3;
	mul.lo.s32 	%r72, %r8, 26;
	sub.s32 	%r73, %r223, %r72;
	st.u32 	[%rd22], %r73;
	add.s32 	%r226, %r226, 1;
	setp.lt.u32 	%p3, %r223, 26;
	setp.ge.s32 	%p4, %r226, %r63;
	or.pred  	%p5, %p3, %p4;
	mov.u32 	%r223, %r8;
	@%p5 bra 	$L__BB0_4;
	bra.uni 	$L__BB0_3;
$L__BB0_4:
	setp.ge.s32 	%p6, %r226, %r63;
	@%p6 bra 	$L__BB0_17;
	sub.s32 	%r3, %r63, %r226;
	and.b32  	%r4, %r3, 15;
	sub.s32 	%r74, %r226, %r63;
	setp.gt.u32 	%p7, %r74, -16;
	@%p7 bra 	$L__BB0_8;
	and.b32  	%r5, %r3, -16;
	mov.b32 	%r225, 0;
$L__BB0_7:
	.pragma "nounroll";
	mul.wide.u32 	%rd23, %r226, 4;
	add.s64 	%rd24, %rd20, %rd23;
	mov.b32 	%r76, 0;
	st.u32 	[%rd24], %r76;
	st.u32 	[%rd24+4], %r76;
	st.u32 	[%rd24+8], %r76;
	st.u32 	[%rd24+12], %r76;
	st.u32 	[%rd24+16], %r76;
	st.u32 	[%rd24+20], %r76;
	st.u32 	[%rd24+24], %r76;
	st.u32 	[%rd24+28], %r76;
	st.u32 	[%rd24+32], %r76;
	st.u32 	[%rd24+36], %r76;
	st.u32 	[%rd24+40], %r76;
	st.u32 	[%rd24+44], %r76;
	st.u32 	[%rd24+48], %r76;
	st.u32 	[%rd24+52], %r76;
	st.u32 	[%rd24+56], %r76;
	st.u32 	[%rd24+60], %r76;
	add.s32 	%r226, %r226, 16;
	add.s32 	%r225, %r225, 16;
	setp.ne.s32 	%p8, %r225, %r5;
	@%p8 bra 	$L__BB0_7;
$L__BB0_8:
	setp.eq.s32 	%p9, %r4, 0;
	@%p9 bra 	$L__BB0_17;
	and.b32  	%r15, %r3, 7;
	setp.lt.u32 	%p10, %r4, 8;
	@%p10 bra 	$L__BB0_11;
	mul.wide.u32 	%rd25, %r226, 4;
	add.s64 	%rd26, %rd20, %rd25;
	mov.b32 	%r77, 0;
	st.u32 	[%rd26], %r77;
	st.u32 	[%rd26+4], %r77;
	st.u32 	[%rd26+8], %r77;
	st.u32 	[%rd26+12], %r77;
	st.u32 	[%rd26+16], %r77;
	st.u32 	[%rd26+20], %r77;
	st.u32 	[%rd26+24], %r77;
	st.u32 	[%rd26+28], %r77;
	add.s32 	%r226, %r226, 8;
$L__BB0_11:
	setp.eq.s32 	%p11, %r15, 0;
	@%p11 bra 	$L__BB0_17;
	and.b32  	%r18, %r3, 3;
	setp.lt.u32 	%p12, %r15, 4;
	@%p12 bra 	$L__BB0_14;
	mul.wide.u32 	%rd27, %r226, 4;
	add.s64 	%rd28, %rd20, %rd27;
	mov.b32 	%r78, 0;
	st.u32 	[%rd28], %r78;
	st.u32 	[%rd28+4], %r78;
	st.u32 	[%rd28+8], %r78;
	st.u32 	[%rd28+12], %r78;
	add.s32 	%r226, %r226, 4;
$L__BB0_14:
	setp.eq.s32 	%p13, %r18, 0;
	@%p13 bra 	$L__BB0_17;
	mov.b32 	%r230, 0;
$L__BB0_16:
	.pragma "nounroll";
	mul.wide.u32 	%rd29, %r226, 4;
	add.s64 	%rd30, %rd20, %rd29;
	mov.b32 	%r80, 0;
	st.u32 	[%rd30], %r80;
	add.s32 	%r226, %r226, 1;
	add.s32 	%r230, %r230, 1;
	setp.ne.s32 	%p14, %r230, %r18;
	@%p14 bra 	$L__BB0_16;
$L__BB0_17:
	cvta.to.global.u64 	%rd31, %rd17;
	mul.wide.s32 	%rd32, %r1, 4;
	add.s64 	%rd3, %rd31, %rd32;
	mov.b32 	%r81, 0;
	st.global.u32 	[%rd3], %r81;
	{ // callseq 1, 0
	.param .b64 param0;
	st.param.b64 	[param0], 104;
	.param .b64 retval0;
	call.uni (retval0), 
	malloc, 
	(
	param0
	);
	ld.param.b64 	%rd33, [retval0];
	} // callseq 1
	setp.lt.s32 	%p15, %r62, 1;
	@%p15 bra 	$L__BB0_37;
	setp.gt.s32 	%p16, %r63, 0;
	@%p16 bra 	$L__BB0_22;
	ld.u32 	%r244, [%rd33];
	mov.b32 	%r245, 0;
$L__BB0_20:
	add.s32 	%r244, %r244, 1;
	add.s32 	%r245, %r245, %r63;
	setp.lt.s32 	%p17, %r245, %r62;
	@%p17 bra 	$L__BB0_20;
	st.u32 	[%rd33], %r244;
	bra.uni 	$L__BB0_37;
$L__BB0_22:
	and.b32  	%r26, %r63, 15;
	add.s32 	%r27, %r26, -1;
	and.b32  	%r28, %r63, 7;
	add.s32 	%r29, %r28, -1;
	and.b32  	%r30, %r63, 2147483632;
	and.b32  	%r31, %r63, 3;
	neg.s32 	%r32, %r30;
	add.s64 	%rd5, %rd1, 7;
	add.s64 	%rd6, %rd20, 32;
	mov.b32 	%r231, 0;
$L__BB0_23:
	setp.lt.u32 	%p18, %r63, 16;
	mov.b32 	%r238, 0;
	mov.u32 	%r243, %r238;
	@%p18 bra 	$L__BB0_26;
	cvt.u64.u32 	%rd34, %r231;
	add.s64 	%rd63, %rd5, %rd34;
	mov.b32 	%r243, 0;
	mov.u64 	%rd62, %rd6;
	mov.u32 	%r232, %r32;
$L__BB0_25:
	.pragma "nounroll";
	ld.global.s8 	%r87, [%rd63+-7];
	add.s32 	%r88, %r87, -97;
	ld.u32 	%r89, [%rd62+-32];
	mad.lo.s32 	%r90, %r88, %r89, %r243;
	ld.global.s8 	%r91, [%rd63+-6];
	add.s32 	%r92, %r91, -97;
	ld.u32 	%r93, [%rd62+-28];
	mad.lo.s32 	%r94, %r92, %r93, %r90;
	ld.global.s8 	%r95, [%rd63+-5];
	add.s32 	%r96, %r95, -97;
	ld.u32 	%r97, [%rd62+-24];
	mad.lo.s32 	%r98, %r96, %r97, %r94;
	ld.global.s8 	%r99, [%rd63+-4];
	add.s32 	%r100, %r99, -97;
	ld.u32 	%r101, [%rd62+-20];
	mad.lo.s32 	%r102, %r100, %r101, %r98;
	ld.global.s8 	%r103, [%rd63+-3];
	add.s32 	%r104, %r103, -97;
	ld.u32 	%r105, [%rd62+-16];
	mad.lo.s32 	%r106, %r104, %r105, %r102;
	ld.global.s8 	%r107, [%rd63+-2];
	add.s32 	%r108, %r107, -97;
	ld.u32 	%r109, [%rd62+-12];
	mad.lo.s32 	%r110, %r108, %r109, %r106;
	ld.global.s8 	%r111, [%rd63+-1];
	add.s32 	%r112, %r111, -97;
	ld.u32 	%r113, [%rd62+-8];
	mad.lo.s32 	%r114, %r112, %r113, %r110;
	ld.global.s8 	%r115, [%rd63];
	add.s32 	%r116, %r115, -97;
	ld.u32 	%r117, [%rd62+-4];
	mad.lo.s32 	%r118, %r116, %r117, %r114;
	ld.global.s8 	%r119, [%rd63+1];
	add.s32 	%r120, %r119, -97;
	ld.u32 	%r121, [%rd62];
	mad.lo.s32 	%r122, %r120, %r121, %r118;
	ld.global.s8 	%r123, [%rd63+2];
	add.s32 	%r124, %r123, -97;
	ld.u32 	%r125, [%rd62+4];
	mad.lo.s32 	%r126, %r124, %r125, %r122;
	ld.global.s8 	%r127, [%rd63+3];
	add.s32 	%r128, %r127, -97;
	ld.u32 	%r129, [%rd62+8];
	mad.lo.s32 	%r130, %r128, %r129, %r126;
	ld.global.s8 	%r131, [%rd63+4];
	add.s32 	%r132, %r131, -97;
	ld.u32 	%r133, [%rd62+12];
	mad.lo.s32 	%r134, %r132, %r133, %r130;
	ld.global.s8 	%r135, [%rd63+5];
	add.s32 	%r136, %r135, -97;
	ld.u32 	%r137, [%rd62+16];
	mad.lo.s32 	%r138, %r136, %r137, %r134;
	ld.global.s8 	%r139, [%rd63+6];
	add.s32 	%r140, %r139, -97;
	ld.u32 	%r141, [%rd62+20];
	mad.lo.s32 	%r142, %r140, %r141, %r138;
	ld.global.s8 	%r143, [%rd63+7];
	add.s32 	%r144, %r143, -97;
	ld.u32 	%r145, [%rd62+24];
	mad.lo.s32 	%r146, %r144, %r145, %r142;
	ld.global.s8 	%r147, [%rd63+8];
	add.s32 	%r148, %r147, -97;
	ld.u32 	%r149, [%rd62+28];
	mad.lo.s32 	%r243, %r148, %r149, %r146;
	add.s32 	%r232, %r232, 16;
	add.s64 	%rd63, %rd63, 16;
	add.s64 	%rd62, %rd62, 64;
	setp.ne.s32 	%p19, %r232, 0;
	mov.u32 	%r238, %r30;
	@%p19 bra 	$L__BB0_25;
$L__BB0_26:
	setp.eq.s32 	%p20, %r26, 0;
	@%p20 bra 	$L__BB0_36;
	setp.lt.u32 	%p21, %r27, 7;
	@%p21 bra 	$L__BB0_29;
	add.s32 	%r151, %r238, %r231;
	cvt.u64.u32 	%rd35, %r151;
	add.s64 	%rd36, %rd1, %rd35;
	ld.global.s8 	%r152, [%rd36];
	add.s32 	%r153, %r152, -97;
	cvt.u64.u32 	%rd37, %r238;
	mul.wide.u32 	%rd38, %r238, 4;
	add.s64 	%rd39, %rd20, %rd38;
	ld.u32 	%r154, [%rd39];
	mad.lo.s32 	%r155, %r153, %r154, %r243;
	cvt.u64.u32 	%rd40, %r231;
	add.s64 	%rd41, %rd37, %rd40;
	add.s64 	%rd42, %rd1, %rd41;
	ld.global.s8 	%r156, [%rd42+1];
	add.s32 	%r157, %r156, -97;
	ld.u32 	%r158, [%rd39+4];
	mad.lo.s32 	%r159, %r157, %r158, %r155;
	ld.global.s8 	%r160, [%rd42+2];
	add.s32 	%r161, %r160, -97;
	ld.u32 	%r162, [%rd39+8];
	mad.lo.s32 	%r163, %r161, %r162, %r159;
	ld.global.s8 	%r164, [%rd42+3];
	add.s32 	%r165, %r164, -97;
	ld.u32 	%r166, [%rd39+12];
	mad.lo.s32 	%r167, %r165, %r166, %r163;
	ld.global.s8 	%r168, [%rd42+4];
	add.s32 	%r169, %r168, -97;
	ld.u32 	%r170, [%rd39+16];
	mad.lo.s32 	%r171, %r169, %r170, %r167;
	ld.global.s8 	%r172, [%rd42+5];
	add.s32 	%r173, %r172, -97;
	ld.u32 	%r174, [%rd39+20];
	mad.lo.s32 	%r175, %r173, %r174, %r171;
	ld.global.s8 	%r176, [%rd42+6];
	add.s32 	%r177, %r176, -97;
	ld.u32 	%r178, [%rd39+24];
	mad.lo.s32 	%r179, %r177, %r178, %r175;
	ld.global.s8 	%r180, [%rd42+7];
	add.s32 	%r181, %r180, -97;
	ld.u32 	%r182, [%rd39+28];
	mad.lo.s32 	%r243, %r181, %r182, %r179;
	add.s32 	%r238, %r238, 8;
$L__BB0_29:
	setp.eq.s32 	%p22, %r28, 0;
	@%p22 bra 	$L__BB0_36;
	setp.lt.u32 	%p23, %r29, 3;
	@%p23 bra 	$L__BB0_32;
	add.s32 	%r184, %r238, %r231;
	cvt.u64.u32 	%rd43, %r184;
	add.s64 	%rd44, %rd1, %rd43;
	ld.global.s8 	%r185, [%rd44];
	add.s32 	%r186, %r185, -97;
	cvt.u64.u32 	%rd45, %r238;
	mul.wide.u32 	%rd46, %r238, 4;
	add.s64 	%rd47, %rd20, %rd46;
	ld.u32 	%r187, [%rd47];
	mad.lo.s32 	%r188, %r186, %r187, %r243;
	cvt.u64.u32 	%rd48, %r231;
	add.s64 	%rd49, %rd45, %rd48;
	add.s64 	%rd50, %rd1, %rd49;
	ld.global.s8 	%r189, [%rd50+1];
	add.s32 	%r190, %r189, -97;
	ld.u32 	%r191, [%rd47+4];
	mad.lo.s32 	%r192, %r190, %r191, %r188;
	ld.global.s8 	%r193, [%rd50+2];
	add.s32 	%r194, %r193, -97;
	ld.u32 	%r195, [%rd47+8];
	mad.lo.s32 	%r196, %r194, %r195, %r192;
	ld.global.s8 	%r197, [%rd50+3];
	add.s32 	%r198, %r197, -97;
	ld.u32 	%r199, [%rd47+12];
	mad.lo.s32 	%r243, %r198, %r199, %r196;
	add.s32 	%r238, %r238, 4;
$L__BB0_32:
	setp.eq.s32 	%p24, %r31, 0;
	@%p24 bra 	$L__BB0_36;
	setp.eq.s32 	%p25, %r31, 1;
	add.s32 	%r200, %r238, %r231;
	cvt.u64.u32 	%rd51, %r200;
	add.s64 	%rd52, %rd1, %rd51;
	ld.global.s8 	%r201, [%rd52];
	add.s32 	%r202, %r201, -97;
	cvt.u64.u32 	%rd12, %r238;
	mul.wide.u32 	%rd53, %r238, 4;
	add.s64 	%rd13, %rd20, %rd53;
	ld.u32 	%r203, [%rd13];
	mad.lo.s32 	%r243, %r202, %r203, %r243;
	@%p25 bra 	$L__BB0_36;
	setp.eq.s32 	%p26, %r31, 2;
	cvt.u64.u32 	%rd54, %r231;
	add.s64 	%rd55, %rd12, %rd54;
	add.s64 	%rd14, %rd1, %rd55;
	ld.global.s8 	%r204, [%rd14+1];
	add.s32 	%r205, %r204, -97;
	ld.u32 	%r206, [%rd13+4];
	mad.lo.s32 	%r243, %r205, %r206, %r243;
	@%p26 bra 	$L__BB0_36;
	ld.global.s8 	%r207, [%rd14+2];
	add.s32 	%r208, %r207, -97;
	ld.u32 	%r209, [%rd13+8];
	mad.lo.s32 	%r243, %r208, %r209, %r243;
$L__BB0_36:
	mul.hi.s32 	%r210, %r243, 1321528399;
	shr.u32 	%r211, %r210, 31;
	shr.s32 	%r212, %r210, 3;
	add.s32 	%r213, %r212, %r211;
	mul.lo.s32 	%r214, %r213, 26;
	sub.s32 	%r215, %r243, %r214;
	mul.wide.s32 	%rd56, %r215, 4;
	add.s64 	%rd57, %rd33, %rd56;
	ld.u32 	%r216, [%rd57];
	add.s32 	%r217, %r216, 1;
	st.u32 	[%rd57], %r217;
	add.s32 	%r231, %r231, %r63;
	setp.lt.s32 	%p27, %r231, %r62;
	@%p27 bra 	$L__BB0_23;
$L__BB0_37:
	cvt.rn.f32.s32 	%f1, %r62;
	ld.global.f32 	%f20, [%rd3];
	mov.b32 	%r246, 0;
	mov.b64 	%rd64, 0;
	mov.u64 	%rd59, _ZZ23get_chi_squared_for_allPKciiiPfE4dist;
$L__BB0_38:
	add.s64 	%rd60, %rd59, %rd64;
	ld.global.nc.f32 	%f5, [%rd60];
	div.rn.f32 	%f6, %f5, 0f42C80000;
	mul.f32 	%f7, %f6, %f1;
	add.s64 	%rd61, %rd33, %rd64;
	ld.u32 	%r219, [%rd61];
	cvt.rn.f32.s32 	%f8, %r219;
	sub.f32 	%f9, %f8, %f7;
	mul.f32 	%f10, %f9, %f9;
	div.rn.f32 	%f11, %f10, %f7;
	add.f32 	%f12, %f20, %f11;
	st.global.f32 	[%rd3], %f12;
	ld.global.nc.f32 	%f13, [%rd60+4];
	div.rn.f32 	%f14, %f13, 0f42C80000;
	mul.f32 	%f15, %f14, %f1;
	ld.u32 	%r220, [%rd61+4];
	cvt.rn.f32.s32 	%f16, %r220;
	sub.f32 	%f17, %f16, %f15;
	mul.f32 	%f18, %f17, %f17;
	div.rn.f32 	%f19, %f18, %f15;
	add.f32 	%f20, %f12, %f19;
	st.global.f32 	[%rd3], %f20;
	add.s32 	%r246, %r246, 2;
	add.s64 	%rd64, %rd64, 8;
	setp.ne.s32 	%p28, %r246, 26;
	@%p28 bra 	$L__BB0_38;
	{ // callseq 2, 0
	.param .b64 param0;
	st.param.b64 	[param0], %rd20;
	call.uni 
	free, 
	(
	param0
	);
	} // callseq 2
	{ // callseq 3, 0
	.param .b64 param0;
	st.param.b64 	[param0], %rd33;
	call.uni 
	free, 
	(
	param0
	);
	} // callseq 3
$L__BB0_40:
	ret;

}
	// .globl	_Z26get_decrypted_permutationsPKciiiPiPc
.visible .entry _Z26get_decrypted_permutationsPKciiiPiPc(
	.param .u64 .ptr .align 1 _Z26get_decrypted_permutationsPKciiiPiPc_param_0,
	.param .u32 _Z26get_decrypted_permutationsPKciiiPiPc_param_1,
	.param .u32 _Z26get_decrypted_permutationsPKciiiPiPc_param_2,
	.param .u32 _Z26get_decrypted_permutationsPKciiiPiPc_param_3,
	.param .u64 .ptr .align 1 _Z26get_decrypted_permutationsPKciiiPiPc_param_4,
	.param .u64 .ptr .align 1 _Z26get_decrypted_permutationsPKciiiPiPc_param_5
)
{
	.reg .pred 	%p<45>;
	.reg .b16 	%rs<3>;
	.reg .b32 	%r<318>;
	.reg .b64 	%rd<76>;

	ld.param.u64 	%rd19, [_Z26get_decrypted_permutationsPKciiiPiPc_param_0];
	ld.param.u32 	%r85, [_Z26get_decrypted_permutationsPKciiiPiPc_param_1];
	ld.param.u32 	%r84, [_Z26get_decrypted_permutationsPKciiiPiPc_param_2];
	ld.param.u32 	%r86, [_Z26get_decrypted_permutationsPKciiiPiPc_param_3];
	ld.param.u64 	%rd17, [_Z26get_decrypted_permutationsPKciiiPiPc_param_4];
	ld.param.u64 	%rd18, [_Z26get_decrypted_permutationsPKciiiPiPc_param_5];
	cvta.to.global.u64 	%rd1, %rd19;
	mov.u32 	%r87, %ctaid.x;
	mov.u32 	%r88, %ntid.x;
	mov.u32 	%r89, %tid.x;
	mad.lo.s32 	%r1, %r87, %r88, %r89;
	mov.u32 	%r90, %ctaid.y;
	mov.u32 	%r91, %ntid.y;
	mov.u32 	%r92, %tid.y;
	mad.lo.s32 	%r2, %r90, %r91, %r92;
	setp.ge.s32 	%p1, %r1, %r86;
	add.s32 	%r93, %r84, %r2;
	setp.ge.s32 	%p2, %r93, %r85;
	or.pred  	%p3, %p1, %p2;
	@%p3 bra 	$L__BB1_57;
	mul.wide.s32 	%rd2, %r84, 4;
	{ // callseq 4, 0
	.param .b64 param0;
	st.param.b64 	[param0], %rd2;
	.param .b64 retval0;
	call.uni (retval0), 
	malloc, 
	(
	param0
	);
	ld.param.b64 	%rd20, [retval0];
	} // callseq 4
	{ // callseq 5, 0
	.param .b64 param0;
	st.param.b64 	[param0], %rd2;
	.param .b64 retval0;
	call.uni (retval0), 
	malloc, 
	(
	param0
	);
	ld.param.b64 	%rd21, [retval0];
	} // callseq 5
	setp.lt.s32 	%p4, %r84, 1;
	@%p4 bra 	$L__BB1_23;
	and.b32  	%r3, %r84, 15;
	setp.lt.u32 	%p5, %r84, 16;
	mov.b32 	%r287, 0;
	@%p5 bra 	$L__BB1_5;
	and.b32  	%r287, %r84, 2147483632;
	mov.b32 	%r292, 0;
$L__BB1_4:
	.pragma "nounroll";
	mul.wide.u32 	%rd22, %r292, 4;
	add.s64 	%rd23, %rd21, %rd22;
	st.u32 	[%rd23], %r292;
	add.s32 	%r97, %r292, 1;
	st.u32 	[%rd23+4], %r97;
	add.s32 	%r98, %r292, 2;
	st.u32 	[%rd23+8], %r98;
	add.s32 	%r99, %r292, 3;
	st.u32 	[%rd23+12], %r99;
	add.s32 	%r100, %r292, 4;
	st.u32 	[%rd23+16], %r100;
	add.s32 	%r101, %r292, 5;
	st.u32 	[%rd23+20], %r101;
	add.s32 	%r102, %r292, 6;
	st.u32 	[%rd23+24], %r102;
	add.s32 	%r103, %r292, 7;
	st.u32 	[%rd23+28], %r103;
	add.s32 	%r104, %r292, 8;
	st.u32 	[%rd23+32], %r104;
	add.s32 	%r105, %r292, 9;
	st.u32 	[%rd23+36], %r105;
	add.s32 	%r106, %r292, 10;
	st.u32 	[%rd23+40], %r106;
	add.s32 	%r107, %r292, 11;
	st.u32 	[%rd23+44], %r107;
	add.s32 	%r108, %r292, 12;
	st.u32 	[%rd23+48], %r108;
	add.s32 	%r109, %r292, 13;
	st.u32 	[%rd23+52], %r109;
	add.s32 	%r110, %r292, 14;
	st.u32 	[%rd23+56], %r110;
	add.s32 	%r111, %r292, 15;
	st.u32 	[%rd23+60], %r111;
	add.s32 	%r292, %r292, 16;
	setp.eq.s32 	%p6, %r292, %r287;
	@%p6 bra 	$L__BB1_5;
	bra.uni 	$L__BB1_4;
$L__BB1_5:
	setp.eq.s32 	%p7, %r3, 0;
	@%p7 bra 	$L__BB1_14;
	and.b32  	%r6, %r84, 7;
	setp.lt.u32 	%p8, %r3, 8;
	@%p8 bra 	$L__BB1_8;
	mul.wide.u32 	%rd24, %r287, 4;
	add.s64 	%rd25, %rd21, %rd24;
	st.u32 	[%rd25], %r287;
	add.s32 	%r112, %r287, 1;
	st.u32 	[%rd25+4], %r112;
	add.s32 	%r113, %r287, 2;
	st.u32 	[%rd25+8], %r113;
	add.s32 	%r114, %r287, 3;
	st.u32 	[%rd25+12], %r114;
	add.s32 	%r115, %r287, 4;
	st.u32 	[%rd25+16], %r115;
	add.s32 	%r116, %r287, 5;
	st.u32 	[%rd25+20], %r116;
	add.s32 	%r117, %r287, 6;
	st.u32 	[%rd25+24], %r117;
	add.s32 	%r118, %r287, 7;
	st.u32 	[%rd25+28], %r118;
	add.s32 	%r287, %r287, 8;
$L__BB1_8:
	setp.eq.s32 	%p9, %r6, 0;
	@%p9 bra 	$L__BB1_14;
	and.b32  	%r9, %r84, 3;
	setp.lt.u32 	%p10, %r6, 4;
	@%p10 bra 	$L__BB1_11;
	mul.wide.u32 	%rd26, %r287, 4;
	add.s64 	%rd27, %rd21, %rd26;
	st.u32 	[%rd27], %r287;
	add.s32 	%r119, %r287, 1;
	st.u32 	[%rd27+4], %r119;
	add.s32 	%r120, %r287, 2;
	st.u32 	[%rd27+8], %r120;
	add.s32 	%r121, %r287, 3;
	st.u32 	[%rd27+12], %r121;
	add.s32 	%r287, %r287, 4;
$L__BB1_11:
	setp.eq.s32 	%p11, %r9, 0;
	@%p11 bra 	$L__BB1_14;
	mov.b32 	%r291, 0;
$L__BB1_13:
	.pragma "nounroll";
	mul.wide.u32 	%rd28, %r287, 4;
	add.s64 	%rd29, %rd21, %rd28;
	st.u32 	[%rd29], %r287;
	add.s32 	%r287, %r287, 1;
	add.s32 	%r291, %r291, 1;
	setp.ne.s32 	%p12, %r291, %r9;
	@%p12 bra 	$L__BB1_13;
$L__BB1_14:
	add.s32 	%r16, %r84, -2;
	mov.b32 	%r294, 0;
	mov.u32 	%r293, %r1;
$L__BB1_15:
	mov.u32 	%r19, %r293;
	not.b32 	%r124, %r294;
	add.s32 	%r21, %r84, %r124;
	sub.s32 	%r125, %r84, %r294;
	div.s32 	%r293, %r19, %r125;
	mul.lo.s32 	%r126, %r293, %r125;
	sub.s32 	%r22, %r19, %r126;
	mul.wide.s32 	%rd30, %r22, 4;
	add.s64 	%rd5, %rd21, %rd30;
	ld.u32 	%r127, [%rd5];
	mul.wide.u32 	%rd31, %r294, 4;
	add.s64 	%rd32, %rd20, %rd31;
	st.u32 	[%rd32], %r127;
	setp.le.s32 	%p13, %r21, %r22;
	@%p13 bra 	$L__BB1_22;
	sub.s32 	%r128, %r21, %r22;
	and.b32  	%r24, %r128, 3;
	setp.eq.s32 	%p14, %r24, 0;
	mov.u32 	%r295, %r22;
	@%p14 bra 	$L__BB1_20;
	add.s32 	%r295, %r22, 1;
	ld.u32 	%r129, [%rd5+4];
	st.u32 	[%rd5], %r129;
	setp.eq.s32 	%p15, %r24, 1;
	@%p15 bra 	$L__BB1_20;
	add.s32 	%r295, %r22, 2;
	ld.u32 	%r130, [%rd5+8];
	st.u32 	[%rd5+4], %r130;
	setp.eq.s32 	%p16, %r24, 2;
	@%p16 bra 	$L__BB1_20;
	add.s32 	%r295, %r22, 3;
	ld.u32 	%r131, [%rd5+12];
	st.u32 	[%rd5+8], %r131;
$L__BB1_20:
	add.s32 	%r132, %r294, %r22;
	sub.s32 	%r133, %r16, %r132;
	setp.lt.u32 	%p17, %r133, 3;
	@%p17 bra 	$L__BB1_22;
$L__BB1_21:
	mul.wide.s32 	%rd33, %r295, 4;
	add.s64 	%rd34, %rd21, %rd33;
	ld.u32 	%r134, [%rd34+4];
	st.u32 	[%rd34], %r134;
	ld.u32 	%r135, [%rd34+8];
	st.u32 	[%rd34+4], %r135;
	ld.u32 	%r136, [%rd34+12];
	st.u32 	[%rd34+8], %r136;
	add.s32 	%r295, %r295, 4;
	ld.u32 	%r137, [%rd34+16];
	st.u32 	[%rd34+12], %r137;
	setp.lt.s32 	%p18, %r295, %r21;
	@%p18 bra 	$L__BB1_21;
$L__BB1_22:
	add.s32 	%r294, %r294, 1;
	setp.ne.s32 	%p19, %r294, %r84;
	@%p19 bra 	$L__BB1_15;
$L__BB1_23:
	setp.lt.s32 	%p20, %r84, 1;
	{ // callseq 6, 0
	.param .b64 param0;
	st.param.b64 	[param0], %rd2;
	.param .b64 retval0;
	call.uni (retval0), 
	malloc, 
	(
	param0
	);
	ld.param.b64 	%rd35, [retval0];
	} // callseq 6
	@%p20 bra 	$L__BB1_56;
	mul.lo.s32 	%r32, %r84, %r2;
	mad.lo.s32 	%r33, %r85, %r1, %r32;
	and.b32  	%r34, %r84, 15;
	add.s32 	%r35, %r34, -1;
	and.b32  	%r36, %r84, 7;
	add.s32 	%r37, %r36, -1;
	and.b32  	%r38, %r84, 2147483632;
	and.b32  	%r39, %r84, 3;
	add.s64 	%rd7, %rd35, 32;
	cvta.to.global.u64 	%rd8, %rd17;
	cvta.to.global.u64 	%rd9, %rd18;
	mov.b32 	%r297, 0;
$L__BB1_25:
	mul.wide.u32 	%rd36, %r297, 4;
	add.s64 	%rd37, %rd20, %rd36;
	ld.u32 	%r140, [%rd37];
	mul.wide.s32 	%rd38, %r140, 4;
	add.s64 	%rd39, %rd8, %rd38;
	ld.global.u32 	%r300, [%rd39];
	setp.lt.s32 	%p21, %r300, 1;
	mov.b32 	%r305, 0;
	@%p21 bra 	$L__BB1_28;
	mov.b32 	%r305, 0;
$L__BB1_27:
	mul.wide.u32 	%rd40, %r305, 4;
	add.s64 	%rd41, %rd35, %rd40;
	mul.hi.u32 	%r142, %r300, 1321528399;
	shr.u32 	%r48, %r142, 3;
	mul.lo.s32 	%r143, %r48, 26;
	sub.s32 	%r144, %r300, %r143;
	st.u32 	[%rd41], %r144;
	add.s32 	%r305, %r305, 1;
	setp.lt.u32 	%p22, %r300, 26;
	setp.ge.s32 	%p23, %r305, %r84;
	or.pred  	%p24, %p22, %p23;
	mov.u32 	%r300, %r48;
	@%p24 bra 	$L__BB1_28;
	bra.uni 	$L__BB1_27;
$L__BB1_28:
	setp.ge.s32 	%p25, %r305, %r84;
	@%p25 bra 	$L__BB1_42;
	sub.s32 	%r43, %r84, %r305;
	and.b32  	%r44, %r43, 15;
	sub.s32 	%r145, %r305, %r84;
	setp.gt.u32 	%p26, %r145, -16;
	@%p26 bra 	$L__BB1_32;
	and.b32  	%r146, %r43, -16;
	neg.s32 	%r304, %r146;
	mul.wide.u32 	%rd42, %r305, 4;
	add.s64 	%rd75, %rd7, %rd42;
$L__BB1_31:
	.pragma "nounroll";
	mov.b32 	%r147, 0;
	st.u32 	[%rd75+-32], %r147;
	st.u32 	[%rd75+-28], %r147;
	st.u32 	[%rd75+-24], %r147;
	st.u32 	[%rd75+-20], %r147;
	st.u32 	[%rd75+-16], %r147;
	st.u32 	[%rd75+-12], %r147;
	st.u32 	[%rd75+-8], %r147;
	st.u32 	[%rd75+-4], %r147;
	st.u32 	[%rd75], %r147;
	st.u32 	[%rd75+4], %r147;
	st.u32 	[%rd75+8], %r147;
	st.u32 	[%rd75+12], %r147;
	st.u32 	[%rd75+16], %r147;
	st.u32 	[%rd75+20], %r147;
	st.u32 	[%rd75+24], %r147;
	st.u32 	[%rd75+28], %r147;
	add.s32 	%r305, %r305, 16;
	add.s32 	%r304, %r304, 16;
	add.s64 	%rd75, %rd75, 64;
	setp.eq.s32 	%p27, %r304, 0;
	@%p27 bra 	$L__BB1_32;
	bra.uni 	$L__BB1_31;
$L__BB1_32:
	setp.eq.s32 	%p28, %r44, 0;
	@%p28 bra 	$L__BB1_42;
	and.b32  	%r51, %r43, 7;
	setp.lt.u32 	%p29, %r44, 8;
	@%p29 bra 	$L__BB1_35;
	mul.wide.u32 	%rd43, %r305, 4;
	add.s64 	%rd44, %rd35, %rd43;
	mov.b32 	%r148, 0;
	st.u32 	[%rd44], %r148;
	st.u32 	[%rd44+4], %r148;
	st.u32 	[%rd44+8], %r148;
	st.u32 	[%rd44+12], %r148;
	st.u32 	[%rd44+16], %r148;
	st.u32 	[%rd44+20], %r148;
	st.u32 	[%rd44+24], %r148;
	st.u32 	[%rd44+28], %r148;
	add.s32 	%r305, %r305, 8;
$L__BB1_35:
	setp.eq.s32 	%p30, %r51, 0;
	@%p30 bra 	$L__BB1_42;
	and.b32  	%r54, %r43, 3;
	setp.lt.u32 	%p31, %r51, 4;
	@%p31 bra 	$L__BB1_38;
	mul.wide.u32 	%rd45, %r305, 4;
	add.s64 	%rd46, %rd35, %rd45;
	mov.b32 	%r149, 0;
	st.u32 	[%rd46], %r149;
	st.u32 	[%rd46+4], %r149;
	st.u32 	[%rd46+8], %r149;
	st.u32 	[%rd46+12], %r149;
	add.s32 	%r305, %r305, 4;
$L__BB1_38:
	setp.eq.s32 	%p32, %r54, 0;
	@%p32 bra 	$L__BB1_42;
	mul.wide.u32 	%rd47, %r305, 4;
	add.s64 	%rd11, %rd35, %rd47;
	mov.b32 	%r150, 0;
	st.u32 	[%rd11], %r150;
	setp.eq.s32 	%p33, %r54, 1;
	@%p33 bra 	$L__BB1_42;
	mov.b32 	%r151, 0;
	st.u32 	[%rd11+4], %r151;
	setp.eq.s32 	%p34, %r54, 2;
	@%p34 bra 	$L__BB1_42;
	mov.b32 	%r152, 0;
	st.u32 	[%rd11+8], %r152;
$L__BB1_42:
	setp.lt.u32 	%p35, %r84, 16;
	mov.b32 	%r312, 0;
	mov.u32 	%r317, %r312;
	@%p35 bra 	$L__BB1_45;
	mov.b32 	%r306, 0;
	mov.u32 	%r317, %r306;
$L__BB1_44:
	.pragma "nounroll";
	add.s32 	%r156, %r306, %r32;
	cvt.u64.u32 	%rd48, %r156;
	add.s64 	%rd49, %rd1, %rd48;
	ld.global.s8 	%r157, [%rd49];
	add.s32 	%r158, %r157, -97;
	mul.wide.u32 	%rd50, %r306, 4;
	add.s64 	%rd51, %rd35, %rd50;
	ld.u32 	%r159, [%rd51];
	mad.lo.s32 	%r160, %r158, %r159, %r317;
	ld.global.s8 	%r161, [%rd49+1];
	add.s32 	%r162, %r161, -97;
	ld.u32 	%r163, [%rd51+4];
	mad.lo.s32 	%r164, %r162, %r163, %r160;
	ld.global.s8 	%r165, [%rd49+2];
	add.s32 	%r166, %r165, -97;
	ld.u32 	%r167, [%rd51+8];
	mad.lo.s32 	%r168, %r166, %r167, %r164;
	ld.global.s8 	%r169, [%rd49+3];
	add.s32 	%r170, %r169, -97;
	ld.u32 	%r171, [%rd51+12];
	mad.lo.s32 	%r172, %r170, %r171, %r168;
	ld.global.s8 	%r173, [%rd49+4];
	add.s32 	%r174, %r173, -97;
	ld.u32 	%r175, [%rd51+16];
	mad.lo.s32 	%r176, %r174, %r175, %r172;
	ld.global.s8 	%r177, [%rd49+5];
	add.s32 	%r178, %r177, -97;
	ld.u32 	%r179, [%rd51+20];
	mad.lo.s32 	%r180, %r178, %r179, %r176;
	ld.global.s8 	%r181, [%rd49+6];
	add.s32 	%r182, %r181, -97;
	ld.u32 	%r183, [%rd51+24];
	mad.lo.s32 	%r184, %r182, %r183, %r180;
	ld.global.s8 	%r185, [%rd49+7];
	add.s32 	%r186, %r185, -97;
	ld.u32 	%r187, [%rd51+28];
	mad.lo.s32 	%r188, %r186, %r187, %r184;
	ld.global.s8 	%r189, [%rd49+8];
	add.s32 	%r190, %r189, -97;
	ld.u32 	%r191, [%rd51+32];
	mad.lo.s32 	%r192, %r190, %r191, %r188;
	ld.global.s8 	%r193, [%rd49+9];
	add.s32 	%r194, %r193, -97;
	ld.u32 	%r195, [%rd51+36];
	mad.lo.s32 	%r196, %r194, %r195, %r192;
	ld.global.s8 	%r197, [%rd49+10];
	add.s32 	%r198, %r197, -97;
	ld.u32 	%r199, [%rd51+40];
	mad.lo.s32 	%r200, %r198, %r199, %r196;
	ld.global.s8 	%r201, [%rd49+11];
	add.s32 	%r202, %r201, -97;
	ld.u32 	%r203, [%rd51+44];
	mad.lo.s32 	%r204, %r202, %r203, %r200;
	ld.global.s8 	%r205, [%rd49+12];
	add.s32 	%r206, %r205, -97;
	ld.u32 	%r207, [%rd51+48];
	mad.lo.s32 	%r208, %r206, %r207, %r204;
	ld.global.s8 	%r209, [%rd49+13];
	add.s32 	%r210, %r209, -97;
	ld.u32 	%r211, [%rd51+52];
	mad.lo.s32 	%r212, %r210, %r211, %r208;
	ld.global.s8 	%r213, [%rd49+14];
	add.s32 	%r214, %r213, -97;
	ld.u32 	%r215, [%rd51+56];
	mad.lo.s32 	%r216, %r214, %r215, %r212;
	ld.global.s8 	%r217, [%rd49+15];
	add.s32 	%r218, %r217, -97;
	ld.u32 	%r219, [%rd51+60];
	mad.lo.s32 	%r317, %r218, %r219, %r216;
	add.s32 	%r306, %r306, 16;
	setp.ne.s32 	%p36, %r306, %r38;
	mov.u32 	%r312, %r38;
	@%p36 bra 	$L__BB1_44;
$L__BB1_45:
	setp.eq.s32 	%p37, %r34, 0;
	@%p37 bra 	$L__BB1_55;
	setp.lt.u32 	%p38, %r35, 7;
	@%p38 bra 	$L__BB1_48;
	add.s32 	%r221, %r312, %r32;
	cvt.u64.u32 	%rd52, %r221;
	add.s64 	%rd53, %rd1, %rd52;
	ld.global.s8 	%r222, [%rd53];
	add.s32 	%r223, %r222, -97;
	cvt.u64.u32 	%rd54, %r312;
	mul.wide.u32 	%rd55, %r312, 4;
	add.s64 	%rd56, %rd35, %rd55;
	ld.u32 	%r224, [%rd56];
	mad.lo.s32 	%r225, %r223, %r224, %r317;
	cvt.u64.u32 	%rd57, %r32;
	add.s64 	%rd58, %rd54, %rd57;
	add.s64 	%rd59, %rd1, %rd58;
	ld.global.s8 	%r226, [%rd59+1];
	add.s32 	%r227, %r226, -97;
	ld.u32 	%r228, [%rd56+4];
	mad.lo.s32 	%r229, %r227, %r228, %r225;
	ld.global.s8 	%r230, [%rd59+2];
	add.s32 	%r231, %r230, -97;
	ld.u32 	%r232, [%rd56+8];
	mad.lo.s32 	%r233, %r231, %r232, %r229;
	ld.global.s8 	%r234, [%rd59+3];
	add.s32 	%r235, %r234, -97;
	ld.u32 	%r236, [%rd56+12];
	mad.lo.s32 	%r237, %r235, %r236, %r233;
	ld.global.s8 	%r238, [%rd59+4];
	add.s32 	%r239, %r238, -97;
	ld.u32 	%r240, [%rd56+16];
	mad.lo.s32 	%r241, %r239, %r240, %r237;
	ld.global.s8 	%r242, [%rd59+5];
	add.s32 	%r243, %r242, -97;
	ld.u32 	%r244, [%rd56+20];
	mad.lo.s32 	%r245, %r243, %r244, %r241;
	ld.global.s8 	%r246, [%rd59+6];
	add.s32 	%r247, %r246, -97;
	ld.u32 	%r248, [%rd56+24];
	mad.lo.s32 	%r249, %r247, %r248, %r245;
	ld.global.s8 	%r250, [%rd59+7];
	add.s32 	%r251, %r250, -97;
	ld.u32 	%r252, [%rd56+28];
	mad.lo.s32 	%r317, %r251, %r252, %r249;
	add.s32 	%r312, %r312, 8;
$L__BB1_48:
	setp.eq.s32 	%p39, %r36, 0;
	@%p39 bra 	$L__BB1_55;
	setp.lt.u32 	%p40, %r37, 3;
	@%p40 bra 	$L__BB1_51;
	add.s32 	%r254, %r312, %r32;
	cvt.u64.u32 	%rd60, %r254;
	add.s64 	%rd61, %rd1, %rd60;
	ld.global.s8 	%r255, [%rd61];
	add.s32 	%r256, %r255, -97;
	cvt.u64.u32 	%rd62, %r312;
	mul.wide.u32 	%rd63, %r312, 4;
	add.s64 	%rd64, %rd35, %rd63;
	ld.u32 	%r257, [%rd64];
	mad.lo.s32 	%r258, %r256, %r257, %r317;
	cvt.u64.u32 	%rd65, %r32;
	add.s64 	%rd66, %rd62, %rd65;
	add.s64 	%rd67, %rd1, %rd66;
	ld.global.s8 	%r259, [%rd67+1];
	add.s32 	%r260, %r259, -97;
	ld.u32 	%r261, [%rd64+4];
	mad.lo.s32 	%r262, %r260, %r261, %r258;
	ld.global.s8 	%r263, [%rd67+2];
	add.s32 	%r264, %r263, -97;
	ld.u32 	%r265, [%rd64+8];
	mad.lo.s32 	%r266, %r264, %r265, %r262;
	ld.global.s8 	%r267, [%rd67+3];
	add.s32 	%r268, %r267, -97;
	ld.u32 	%r269, [%rd64+12];
	mad.lo.s32 	%r317, %r268, %r269, %r266;
	add.s32 	%r312, %r312, 4;
$L__BB1_51:
	setp.eq.s32 	%p41, %r39, 0;
	@%p41 bra 	$L__BB1_55;
	setp.eq.s32 	%p42, %r39, 1;
	add.s32 	%r270, %r312, %r32;
	cvt.u64.u32 	%rd68, %r270;
	add.s64 	%rd69, %rd1, %rd68;
	ld.global.s8 	%r271, [%rd69];
	add.s32 	%r272, %r271, -97;
	cvt.u64.u32 	%rd14, %r312;
	mul.wide.u32 	%rd70, %r312, 4;
	add.s64 	%rd15, %rd35, %rd70;
	ld.u32 	%r273, [%rd15];
	mad.lo.s32 	%r317, %r272, %r273, %r317;
	@%p42 bra 	$L__BB1_55;
	setp.eq.s32 	%p43, %r39, 2;
	cvt.u64.u32 	%rd71, %r32;
	add.s64 	%rd72, %rd14, %rd71;
	add.s64 	%rd16, %rd1, %rd72;
	ld.global.s8 	%r274, [%rd16+1];
	add.s32 	%r275, %r274, -97;
	ld.u32 	%r276, [%rd15+4];
	mad.lo.s32 	%r317, %r275, %r276, %r317;
	@%p43 bra 	$L__BB1_55;
	ld.global.s8 	%r277, [%rd16+2];
	add.s32 	%r278, %r277, -97;
	ld.u32 	%r279, [%rd15+8];
	mad.lo.s32 	%r317, %r278, %r279, %r317;
$L__BB1_55:
	mul.hi.s32 	%r280, %r317, 1321528399;
	shr.u32 	%r281, %r280, 31;
	shr.u32 	%r282, %r280, 3;
	add.s32 	%r283, %r282, %r281;
	mul.lo.s32 	%r284, %r283, 26;
	sub.s32 	%r285, %r317, %r284;
	cvt.u16.u32 	%rs1, %r285;
	add.s16 	%rs2, %rs1, 97;
	add.s32 	%r286, %r33, %r297;
	cvt.s64.s32 	%rd73, %r286;
	add.s64 	%rd74, %rd9, %rd73;
	st.global.u8 	[%rd74], %rs2;
	add.s32 	%r297, %r297, 1;
	setp.ne.s32 	%p44, %r297, %r84;
	@%p44 bra 	$L__BB1_25;
$L__BB1_56:
	{ // callseq 7, 0
	.param .b64 param0;
	st.param.b64 	[param0], %rd20;
	call.uni 
	free, 
	(
	param0
	);
	} // callseq 7
	{ // callseq 8, 0
	.param .b64 param0;
	st.param.b64 	[param0], %rd35;
	call.uni 
	free, 
	(
	param0
	);
	} // callseq 8
$L__BB1_57:
	ret;

}


// ===== COMPILED SASS (sm_100) =====

	.target	sm_100

	.elftype	@"ET_EXEC"


//--------------------- .note.nv.tkinfo           --------------------------
	.section	.note.nv.tkinfo,"",@"SHT_NOTE"
	.sectionflags	@"SHF_NOTE_NV_TKINFO"
	.tkinfo
        /*0018*/ 	.word	0x00000002
        /*0030*/ 	.string	""
        /*0030*/ 	.string	"ptxas"
        /*0030*/ 	.string	"Cuda compilation tools, release 13.0, V13.0.88"
        /*0030*/ 	.string	"Build cuda_13.0.r13.0/compiler.36424714_0"
        /*0030*/ 	.string	"-arch sm_100 -m 64 "



//--------------------- .note.nv.cuinfo           --------------------------
	.section	.note.nv.cuinfo,"",@"SHT_NOTE"
	.sectionflags	@"SHF_NOTE_NV_CUINFO"
        /*0018*/ 	.short	0x0002
        /*001a*/ 	.short	0x0064
        /*001c*/ 	.short	0x0082
	.zero		2


//--------------------- .nv.info                  --------------------------
	.section	.nv.info,"",@"SHT_CUDA_INFO"
	.align	4


	//----- nvinfo : EIATTR_REGCOUNT
	.align		4
        /*0000*/ 	.byte	0x04, 0x2f
        /*0002*/ 	.short	(.L_2 - .L_1)
	.align		4
.L_1:
        /*0004*/ 	.word	index@(_Z23get_chi_squared_for_allPKciiiPf)
        /*0008*/ 	.word	0x00000020


	//----- nvinfo : EIATTR_FRAME_SIZE
	.align		4
.L_2:
        /*000c*/ 	.byte	0x04, 0x11
        /*000e*/ 	.short	(.L_4 - .L_3)
	.align		4
.L_3:
        /*0010*/ 	.word	index@($__internal_0_$__cuda_sm3x_div_rn_noftz_f32_slowpath)
        /*0014*/ 	.word	0x00000000


	//----- nvinfo : EIATTR_FRAME_SIZE
	.align		4
.L_4:
        /*0018*/ 	.byte	0x04, 0x11
        /*001a*/ 	.short	(.L_6 - .L_5)
	.align		4
.L_5:
        /*001c*/ 	.word	index@(_Z23get_chi_squared_for_allPKciiiPf)
        /*0020*/ 	.word	0x00000000


	//----- nvinfo : EIATTR_REGCOUNT
	.align		4
.L_6:
        /*0024*/ 	.byte	0x04, 0x2f
        /*0026*/ 	.short	(.L_8 - .L_7)
	.align		4
.L_7:
        /*0028*/ 	.word	index@(_Z26get_decrypted_permutationsPKciiiPiPc)
        /*002c*/ 	.word	0x00000020


	//----- nvinfo : EIATTR_FRAME_SIZE
	.align		4
.L_8:
        /*0030*/ 	.byte	0x04, 0x11
        /*0032*/ 	.short	(.L_10 - .L_9)
	.align		4
.L_9:
        /*0034*/ 	.word	index@(_Z26get_decrypted_permutationsPKciiiPiPc)
        /*0038*/ 	.word	0x00000000


	//----- nvinfo : EIATTR_MIN_STACK_SIZE
	.align		4
.L_10:
        /*003c*/ 	.byte	0x04, 0x12
        /*003e*/ 	.short	(.L_12 - .L_11)
	.align		4
.L_11:
        /*0040*/ 	.word	index@(_Z26get_decrypted_permutationsPKciiiPiPc)
        /*0044*/ 	.word	0x00000000


	//----- nvinfo : EIATTR_MIN_STACK_SIZE
	.align		4
.L_12:
        /*0048*/ 	.byte	0x04, 0x12
        /*004a*/ 	.short	(.L_14 - .L_13)
	.align		4
.L_13:
        /*004c*/ 	.word	index@(_Z23get_chi_squared_for_allPKciiiPf)
        /*0050*/ 	.word	0x00000000
.L_14:


//--------------------- .nv.compat                --------------------------
	.section	.nv.compat,"",@"SHT_CUDA_COMPAT_INFO"
	.align	4
        /*0000*/ 	.byte	0x02, 0x09, 0x00, 0x00, 0x02, 0x02, 0x01, 0x00, 0x02, 0x05, 0x05, 0x00, 0x03, 0x07, 0x01, 0x01
        /*0010*/ 	.byte	0x02, 0x03, 0x00, 0x00, 0x02, 0x06, 0x01, 0x00, 0x04, 0x0b, 0x08, 0x00, 0x01, 0x00, 0x00, 0x00
        /*0020*/ 	.byte	0x00, 0x00, 0x00, 0x00


//--------------------- .nv.info._Z26get_decrypted_permutationsPKciiiPiPc --------------------------
	.section	.nv.info._Z26get_decrypted_permutationsPKciiiPiPc,"",@"SHT_CUDA_INFO"
	.sectionflags	@""
	.align	4


	//----- nvinfo : EIATTR_CUDA_API_VERSION
	.align		4
        /*0000*/ 	.byte	0x04, 0x37
        /*0002*/ 	.short	(.L_16 - .L_15)
.L_15:
        /*0004*/ 	.word	0x00000082


	//----- nvinfo : EIATTR_KPARAM_INFO
	.align		4
.L_16:
        /*0008*/ 	.byte	0x04, 0x17
        /*000a*/ 	.short	(.L_18 - .L_17)
.L_17:
        /*000c*/ 	.word	0x00000000
        /*0010*/ 	.short	0x0005
        /*0012*/ 	.short	0x0020
        /*0014*/ 	.byte	0x00, 0xf5, 0x21, 0x00


	//----- nvinfo : EIATTR_KPARAM_INFO
	.align		4
.L_18:
        /*0018*/ 	.byte	0x04, 0x17
        /*001a*/ 	.short	(.L_20 - .L_19)
.L_19:
        /*001c*/ 	.word	0x00000000
        /*0020*/ 	.short	0x0004
        /*0022*/ 	.short	0x0018
        /*0024*/ 	.byte	0x00, 0xf5, 0x21, 0x00


	//----- nvinfo : EIATTR_KPARAM_INFO
	.align		4
.L_20:
        /*0028*/ 	.byte	0x04, 0x17
        /*002a*/ 	.short	(.L_22 - .L_21)
.L_21:
        /*002c*/ 	.word	0x00000000
        /*0030*/ 	.short	0x0003
        /*0032*/ 	.short	0x0010
        /*0034*/ 	.byte	0x00, 0xf0, 0x11, 0x00


	//----- nvinfo : EIATTR_KPARAM_INFO
	.align		4
.L_22:
        /*0038*/ 	.byte	0x04, 0x17
        /*003a*/ 	.short	(.L_24 - .L_23)
.L_23:
        /*003c*/ 	.word	0x00000000
        /*0040*/ 	.short	0x0002
        /*0042*/ 	.short	0x000c
        /*0044*/ 	.byte	0x00, 0xf0, 0x11, 0x00


	//----- nvinfo : EIATTR_KPARAM_INFO
	.align		4
.L_24:
        /*0048*/ 	.byte	0x04, 0x17
        /*004a*/ 	.short	(.L_26 - .L_25)
.L_25:
        /*004c*/ 	.word	0x00000000
        /*0050*/ 	.short	0x0001
        /*0052*/ 	.short	0x0008
        /*0054*/ 	.byte	0x00, 0xf0, 0x11, 0x00


	//----- nvinfo : EIATTR_KPARAM_INFO
	.align		4
.L_26:
        /*0058*/ 	.byte	0x04, 0x17
        /*005a*/ 	.short	(.L_28 - .L_27)
.L_27:
        /*005c*/ 	.word	0x00000000
        /*0060*/ 	.short	0x0000
        /*0062*/ 	.short	0x0000
        /*0064*/ 	.byte	0x00, 0xf5, 0x21, 0x00


	//----- nvinfo : EIATTR_SPARSE_MMA_MASK
	.align		4
.L_28:
        /*0068*/ 	.byte	0x03, 0x50
        /*006a*/ 	.short	0x0000


	//----- nvinfo : EIATTR_MAXREG_COUNT
	.align		4
        /*006c*/ 	.byte	0x03, 0x1b
        /*006e*/ 	.short	0x00ff


	//----- nvinfo : EIATTR_EXTERNS
	.align		4
        /*0070*/ 	.byte	0x04, 0x0f
        /*0072*/ 	.short	(.L_30 - .L_29)


	//   ....[0]....
	.align		4
.L_29:
        /*0074*/ 	.word	index@(malloc)


	//   ....[1]....
	.align		4
        /*0078*/ 	.word	index@(free)


	//----- nvinfo : EIATTR_MERCURY_ISA_VERSION
	.align		4
.L_30:
        /*007c*/ 	.byte	0x03, 0x5f
        /*007e*/ 	.short	0x0101


	//----- nvinfo : EIATTR_VRC_CTA_INIT_COUNT
	.align		4
        /*0080*/ 	.byte	0x02, 0x4a
	.zero		1
	.zero		1


	//----- nvinfo : EIATTR_SYSCALL_OFFSETS
	.align		4
        /*0084*/ 	.byte	0x04, 0x46
        /*0086*/ 	.short	(.L_32 - .L_31)


	//   ....[0]....
.L_31:
        /*0088*/ 	.word	0x00000190


	//   ....[1]....
        /*008c*/ 	.word	0x00000240


	//   ....[2]....
        /*0090*/ 	.word	0x00000e10


	//   ....[3]....
        /*0094*/ 	.word	0x000021a0


	//   ....[4]....
        /*0098*/ 	.word	0x000021f0


	//----- nvinfo : EIATTR_EXIT_INSTR_OFFSETS
	.align		4
.L_32:
        /*009c*/ 	.byte	0x04, 0x1c
        /*009e*/ 	.short	(.L_34 - .L_33)


	//   ....[0]....
.L_33:
        /*00a0*/ 	.word	0x000000e0


	//   ....[1]....
        /*00a4*/ 	.word	0x00002200


	//----- nvinfo : EIATTR_CRS_STACK_SIZE
	.align		4
.L_34:
        /*00a8*/ 	.byte	0x04, 0x1e
        /*00aa*/ 	.short	(.L_36 - .L_35)
.L_35:
        /*00ac*/ 	.word	0x00000000


	//----- nvinfo : EIATTR_CBANK_PARAM_SIZE
	.align		4
.L_36:
        /*00b0*/ 	.byte	0x03, 0x19
        /*00b2*/ 	.short	0x0028


	//----- nvinfo : EIATTR_PARAM_CBANK
	.align		4
        /*00b4*/ 	.byte	0x04, 0x0a
        /*00b6*/ 	.short	(.L_38 - .L_37)
	.align		4
.L_37:
        /*00b8*/ 	.word	index@(.nv.constant0._Z26get_decrypted_permutationsPKciiiPiPc)
        /*00bc*/ 	.short	0x0380
        /*00be*/ 	.short	0x0028


	//----- nvinfo : EIATTR_SW_WAR
	.align		4
.L_38:
        /*00c0*/ 	.byte	0x04, 0x36
        /*00c2*/ 	.short	(.L_40 - .L_39)
.L_39:
        /*00c4*/ 	.word	0x00000008
.L_40:


//--------------------- .nv.info._Z23get_chi_squared_for_allPKciiiPf --------------------------
	.section	.nv.info._Z23get_chi_squared_for_allPKciiiPf,"",@"SHT_CUDA_INFO"
	.sectionflags	@""
	.align	4


	//----- nvinfo : EIATTR_CUDA_API_VERSION
	.align		4
        /*0000*/ 	.byte	0x04, 0x37
        /*0002*/ 	.short	(.L_42 - .L_41)
.L_41:
        /*0004*/ 	.word	0x00000082


	//----- nvinfo : EIATTR_KPARAM_INFO
	.align		4
.L_42:
        /*0008*/ 	.byte	0x04, 0x17
        /*000a*/ 	.short	(.L_44 - .L_43)
.L_43:
        /*000c*/ 	.word	0x00000000
        /*0010*/ 	.short	0x0004
        /*0012*/ 	.short	0x0018
        /*0014*/ 	.byte	0x00, 0xf5, 0x21, 0x00


	//----- nvinfo : EIATTR_KPARAM_INFO
	.align		4
.L_44:
        /*0018*/ 	.byte	0x04, 0x17
        /*001a*/ 	.short	(.L_46 - .L_45)
.L_45:
        /*001c*/ 	.word	0x00000000
        /*0020*/ 	.short	0x0003
        /*0022*/ 	.short	0x0010
        /*0024*/ 	.byte	0x00, 0xf0, 0x11, 0x00


	//----- nvinfo : EIATTR_KPARAM_INFO
	.align		4
.L_46:
        /*0028*/ 	.byte	0x04, 0x17
        /*002a*/ 	.short	(.L_48 - .L_47)
.L_47:
        /*002c*/ 	.word	0x00000000
        /*0030*/ 	.short	0x0002
        /*0032*/ 	.short	0x000c
        /*0034*/ 	.byte	0x00, 0xf0, 0x11, 0x00


	//----- nvinfo : EIATTR_KPARAM_INFO
	.align		4
.L_48:
        /*0038*/ 	.byte	0x04, 0x17
        /*003a*/ 	.short	(.L_50 - .L_49)
.L_49:
        /*003c*/ 	.word	0x00000000
        /*0040*/ 	.short	0x0001
        /*0042*/ 	.short	0x0008
        /*0044*/ 	.byte	0x00, 0xf0, 0x11, 0x00


	//----- nvinfo : EIATTR_KPARAM_INFO
	.align		4
.L_50:
        /*0048*/ 	.byte	0x04, 0x17
        /*004a*/ 	.short	(.L_52 - .L_51)
.L_51:
        /*004c*/ 	.word	0x00000000
        /*0050*/ 	.short	0x0000
        /*0052*/ 	.short	0x0000
        /*0054*/ 	.byte	0x00, 0xf5, 0x21, 0x00


	//----- nvinfo : EIATTR_SPARSE_MMA_MASK
	.align		4
.L_52:
        /*0058*/ 	.byte	0x03, 0x50
        /*005a*/ 	.short	0x0000


	//----- nvinfo : EIATTR_MAXREG_COUNT
	.align		4
        /*005c*/ 	.byte	0x03, 0x1b
        /*005e*/ 	.short	0x00ff


	//----- nvinfo : EIATTR_EXTERNS
	.align		4
        /*0060*/ 	.byte	0x04, 0x0f
        /*0062*/ 	.short	(.L_54 - .L_53)


	//   ....[0]....
	.align		4
.L_53:
        /*0064*/ 	.word	index@(malloc)


	//   ....[1]....
	.align		4
        /*0068*/ 	.word	index@(free)


	//----- nvinfo : EIATTR_MERCURY_ISA_VERSION
	.align		4
.L_54:
        /*006c*/ 	.byte	0x03, 0x5f
        /*006e*/ 	.short	0x0101


	//----- nvinfo : EIATTR_VRC_CTA_INIT_COUNT
	.align		4
        /*0070*/ 	.byte	0x02, 0x4a
	.zero		1
	.zero		1


	//----- nvinfo : EIATTR_SYSCALL_OFFSETS
	.align		4
        /*0074*/ 	.byte	0x04, 0x46
        /*0076*/ 	.short	(.L_56 - .L_55)


	//   ....[0]....
.L_55:
        /*0078*/ 	.word	0x00000120


	//   ....[1]....
        /*007c*/ 	.word	0x00000b50


	//   ....[2]....
        /*0080*/ 	.word	0x00002390


	//   ....[3]....
        /*0084*/ 	.word	0x000023e0


	//----- nvinfo : EIATTR_EXIT_INSTR_OFFSETS
	.align		4
.L_56:
        /*0088*/ 	.byte	0x04, 0x1c
        /*008a*/ 	.short	(.L_58 - .L_57)


	//   ....[0]....
.L_57:
        /*008c*/ 	.word	0x00000070


	//   ....[1]....
        /*0090*/ 	.word	0x000023f0


	//----- nvinfo : EIATTR_CRS_STACK_SIZE
	.align		4
.L_58:
        /*0094*/ 	.byte	0x04, 0x1e
        /*0096*/ 	.short	(.L_60 - .L_59)
.L_59:
        /*0098*/ 	.word	0x00000000


	//----- nvinfo : EIATTR_CBANK_PARAM_SIZE
	.align		4
.L_60:
        /*009c*/ 	.byte	0x03, 0x19
        /*009e*/ 	.short	0x0020


	//----- nvinfo : EIATTR_PARAM_CBANK
	.align		4
        /*00a0*/ 	.byte	0x04, 0x0a
        /*00a2*/ 	.short	(.L_62 - .L_61)
	.align		4
.L_61:
        /*00a4*/ 	.word	index@(.nv.constant0._Z23get_chi_squared_for_allPKciiiPf)
        /*00a8*/ 	.short	0x0380
        /*00aa*/ 	.short	0x0020


	//----- nvinfo : EIATTR_SW_WAR
	.align		4
.L_62:
        /*00ac*/ 	.byte	0x04, 0x36
        /*00ae*/ 	.short	(.L_64 - .L_63)
.L_63:
        /*00b0*/ 	.word	0x00000008
.L_64:


//--------------------- .nv.callgraph             --------------------------
	.section	.nv.callgraph,"",@"SHT_CUDA_CALLGRAPH"
	.align	4
	.sectionentsize	8
	.align		4
        /*0000*/ 	.word	0x00000000
	.align		4
        /*0004*/ 	.word	0xffffffff
	.align		4
        /*0008*/ 	.word	index@(_Z26get_decrypted_permutationsPKciiiPiPc)
	.align		4
        /*000c*/ 	.word	index@(free)
	.align		4
        /*0010*/ 	.word	index@(_Z26get_decrypted_permutationsPKciiiPiPc)
	.align		4
        /*0014*/ 	.word	index@(malloc)
	.align		4
        /*0018*/ 	.word	index@(_Z23get_chi_squared_for_allPKciiiPf)
	.align		4
        /*001c*/ 	.word	index@(free)
	.align		4
        /*0020*/ 	.word	index@(_Z23get_chi_squared_for_allPKciiiPf)
	.align		4
        /*0024*/ 	.word	index@(malloc)
	.align		4
        /*0028*/ 	.word	0x00000000
	.align		4
        /*002c*/ 	.word	0xfffffffe
	.align		4
        /*0030*/ 	.word	0x00000000
	.align		4
        /*0034*/ 	.word	0xfffffffd
	.align		4
        /*0038*/ 	.word	0x00000000
	.align		4
        /*003c*/ 	.word	0xfffffffc


//--------------------- .nv.constant4             --------------------------
	.section	.nv.constant4,"a",@progbits
	.align	8
	.align		8
.nv.constant4:
        /*0000*/ 	.dword	malloc
	.align		8
        /*0008*/ 	.dword	free
	.align		8
        /*0010*/ 	.dword	_ZZ23get_chi_squared_for_allPKciiiPfE4dist


//--------------------- .text._Z26get_decrypted_permutationsPKciiiPiPc --------------------------
	.section	.text._Z26get_decrypted_permutationsPKciiiPiPc,"ax",@progbits
	.align	128
        .global         _Z26get_decrypted_permutationsPKciiiPiPc
        .type           _Z26get_decrypted_permutationsPKciiiPiPc,@function
        .size           _Z26get_decrypted_permutationsPKciiiPiPc,(.L_x_89 - _Z26get_decrypted_permutationsPKciiiPiPc)
        .other          _Z26get_decrypted_permutationsPKciiiPiPc,@"STO_CUDA_ENTRY STV_DEFAULT"
_Z26get_decrypted_permutationsPKciiiPiPc:
.text._Z26get_decrypted_permutationsPKciiiPiPc:
[----:B------:R-:W0:Y:S01]  /*0000*/  LDC R1, c[0x0][0x37c] ;  /* 0x0000df00ff017b82 */ /* 0x000e220000000800 */
[----:B------:R-:W1:Y:S07]  /*0010*/  S2R R5, SR_TID.Y ;  /* 0x0000000000057919 */ /* 0x000e6e0000002200 */
[----:B------:R-:W2:Y:S01]  /*0020*/  LDC R22, c[0x0][0x360] ;  /* 0x0000d800ff167b82 */ /* 0x000ea20000000800 */
[----:B------:R-:W3:Y:S01]  /*0030*/  LDCU.64 UR38, c[0x0][0x388] ;  /* 0x00007100ff2677ac */ /* 0x000ee20008000a00 */
[----:B------:R-:W2:Y:S01]  /*0040*/  S2R R3, SR_TID.X ;  /* 0x0000000000037919 */ /* 0x000ea20000002100 */
[----:B------:R-:W4:Y:S05]  /*0050*/  LDCU UR6, c[0x0][0x390] ;  /* 0x00007200ff0677ac */ /* 0x000f2a0008000800 */
[----:B------:R-:W1:Y:S08]  /*0060*/  S2UR UR5, SR_CTAID.Y ;  /* 0x00000000000579c3 */ /* 0x000e700000002600 */
[----:B------:R-:W1:Y:S08]  /*0070*/  LDC R24, c[0x0][0x364] ;  /* 0x0000d900ff187b82 */ /* 0x000e700000000800 */
[----:B------:R-:W2:Y:S01]  /*0080*/  S2UR UR4, SR_CTAID.X ;  /* 0x00000000000479c3 */ /* 0x000ea20000002500 */
[----:B-1----:R-:W-:-:S04]  /*0090*/  IMAD R24, R24, UR5, R5 ;  /* 0x0000000518187c24 */ /* 0x002fc8000f8e0205 */
[----:B---3--:R-:W-:Y:S02]  /*00a0*/  VIADD R0, R24, UR39 ;  /* 0x0000002718007c36 */ /* 0x008fe40008000000 */
[----:B--2---:R-:W-:-:S03]  /*00b0*/  IMAD R22, R22, UR4, R3 ;  /* 0x0000000416167c24 */ /* 0x004fc6000f8e0203 */
[----:B------:R-:W-:-:S04]  /*00c0*/  ISETP.GE.AND P0, PT, R0, UR38, PT ;  /* 0x0000002600007c0c */ /* 0x000fc8000bf06270 */
[----:B----4-:R-:W-:-:S13]  /*00d0*/  ISETP.GE.OR P0, PT, R22, UR6, P0 ;  /* 0x0000000616007c0c */ /* 0x010fda0008706670 */
[----:B0-----:R-:W-:Y:S05]  /*00e0*/  @P0 EXIT ;  /* 0x000000000000094d */ /* 0x001fea0003800000 */
[----:B------:R-:W-:Y:S01]  /*00f0*/  MOV R2, 0x0 ;  /* 0x0000000000027802 */ /* 0x000fe20000000f00 */
[----:B------:R-:W-:Y:S01]  /*0100*/  UIMAD.WIDE UR38, UR39, 0x4, URZ ;  /* 0x00000004272678a5 */ /* 0x000fe2000f8e02ff */
[----:B------:R-:W0:Y:S02]  /*0110*/  LDCU.64 UR36, c[0x0][0x358] ;  /* 0x00006b00ff2477ac */ /* 0x000e240008000a00 */
[----:B------:R1:W2:Y:S03]  /*0120*/  LDC.64 R6, c[0x4][R2] ;  /* 0x0100000002067b82 */ /* 0x0002a60000000a00 */
[----:B------:R-:W-:Y:S01]  /*0130*/  IMAD.U32 R9, RZ, RZ, UR39 ;  /* 0x00000027ff097e24 */ /* 0x000fe2000f8e00ff */
[----:B------:R-:W-:Y:S01]  /*0140*/  MOV R5, UR39 ;  /* 0x0000002700057c02 */ /* 0x000fe20008000f00 */
[----:B------:R-:W-:Y:S02]  /*0150*/  IMAD.U32 R4, RZ, RZ, UR38 ;  /* 0x00000026ff047e24 */ /* 0x000fe4000f8e00ff */
[----:B------:R-:W-:Y:S01]  /*0160*/  IMAD.U32 R8, RZ, RZ, UR38 ;  /* 0x00000026ff087e24 */ /* 0x000fe2000f8e00ff */
[----:B-1----:R-:W-:-:S07]  /*0170*/  MOV R5, R9 ;  /* 0x0000000900057202 */ /* 0x002fce0000000f00 */
[----:B------:R-:W-:-:S07]  /*0180*/  LEPC R20, `(.L_x_0) ;  /* 0x000000001014794e */ /* 0x000fce0000000000 */
[----:B0-2---:R-:W-:Y:S05]  /*0190*/  CALL.ABS.NOINC R6 ;  /* 0x0000000006007343 */ /* 0x005fea0003c00000 */
.L_x_0:
[----:B------:R-:W0:Y:S01]  /*01a0*/  LDC.64 R2, c[0x4][R2] ;  /* 0x0100000002027b82 */ /* 0x000e220000000a00 */
[----:B------:R-:W-:Y:S01]  /*01b0*/  IMAD.U32 R6, RZ, RZ, UR38 ;  /* 0x00000026ff067e24 */ /* 0x000fe2000f8e00ff */
[----:B------:R-:W-:Y:S01]  /*01c0*/  MOV R19, R5 ;  /* 0x0000000500137202 */ /* 0x000fe20000000f00 */
[----:B------:R-:W-:Y:S01]  /*01d0*/  IMAD.U32 R9, RZ, RZ, UR39 ;  /* 0x00000027ff097e24 */ /* 0x000fe2000f8e00ff */
[----:B------:R-:W-:Y:S01]  /*01e0*/  MOV R8, UR38 ;  /* 0x0000002600087c02 */ /* 0x000fe20008000f00 */
[----:B------:R-:W-:Y:S02]  /*01f0*/  IMAD.MOV.U32 R18, RZ, RZ, R4 ;  /* 0x000000ffff127224 */ /* 0x000fe400078e0004 */
[----:B------:R-:W-:Y:S02]  /*0200*/  IMAD.U32 R7, RZ, RZ, UR39 ;  /* 0x00000027ff077e24 */ /* 0x000fe4000f8e00ff */
[----:B------:R-:W-:Y:S02]  /*0210*/  IMAD.MOV.U32 R4, RZ, RZ, R6 ;  /* 0x000000ffff047224 */ /* 0x000fe400078e0006 */
[----:B------:R-:W-:-:S07]  /*0220*/  IMAD.MOV.U32 R5, RZ, RZ, R9 ;  /* 0x000000ffff057224 */ /* 0x000fce00078e0009 */
[----:B------:R-:W-:-:S07]  /*0230*/  LEPC R20, `(.L_x_1) ;  /* 0x000000001014794e */ /* 0x000fce0000000000 */
[----:B0-----:R-:W-:Y:S05]  /*0240*/  CALL.ABS.NOINC R2 ;  /* 0x0000000002007343 */ /* 0x001fea0003c00000 */
.L_x_1:
[----:B------:R-:W0:Y:S02]  /*0250*/  LDCU UR4, c[0x0][0x38c] ;  /* 0x00007180ff0477ac */ /* 0x000e240008000800 */
[----:B0-----:R-:W-:-:S04]  /*0260*/  MOV R6, UR4 ;  /* 0x0000000400067c02 */ /* 0x001fc80008000f00 */
[----:B------:R-:W-:-:S13]  /*0270*/  ISETP.GE.AND P0, PT, R6, 0x1, PT ;  /* 0x000000010600780c */ /* 0x000fda0003f06270 */
[----:B------:R-:W-:Y:S05]  /*0280*/  @!P0 BRA `(.L_x_2) ;  /* 0x0000000800b88947 */ /* 0x000fea0003800000 */
[C---:B------:R-:W-:Y:S01]  /*0290*/  ISETP.GE.U32.AND P0, PT, R6.reuse, 0x10, PT ;  /* 0x000000100600780c */ /* 0x040fe20003f06070 */
[----:B------:R-:W-:Y:S01]  /*02a0*/  IMAD.MOV.U32 R7, RZ, RZ, RZ ;  /* 0x000000ffff077224 */ /* 0x000fe200078e00ff */
[----:B------:R-:W-:-:S04]  /*02b0*/  LOP3.LUT R8, R6, 0xf, RZ, 0xc0, !PT ;  /* 0x0000000f06087812 */ /* 0x000fc800078ec0ff */
[----:B------:R-:W-:-:S07]  /*02c0*/  ISETP.NE.AND P1, PT, R8, RZ, PT ;  /* 0x000000ff0800720c */ /* 0x000fce0003f25270 */
[----:B------:R-:W-:Y:S06]  /*02d0*/  @!P0 BRA `(.L_x_3) ;  /* 0x00000000009c8947 */ /* 0x000fec0003800000 */
[----:B------:R-:W-:Y:S01]  /*02e0*/  BSSY.RECONVERGENT B0, `(.L_x_3) ;  /* 0x0000026000007945 */ /* 0x000fe20003800200 */
[----:B------:R-:W-:Y:S01]  /*02f0*/  LOP3.LUT R7, R6, 0x7ffffff0, RZ, 0xc0, !PT ;  /* 0x7ffffff006077812 */ /* 0x000fe200078ec0ff */
[----:B------:R-:W-:-:S07]  /*0300*/  IMAD.MOV.U32 R9, RZ, RZ, RZ ;  /* 0x000000ffff097224 */ /* 0x000fce00078e00ff */
.L_x_4:
[C---:B------:R-:W-:Y:S01]  /*0310*/  IADD3 R11, PT, PT, R9.reuse, 0x1, RZ ;  /* 0x00000001090b7810 */ /* 0x040fe20007ffe0ff */
[C---:B------:R-:W-:Y:S01]  /*0320*/  IMAD.WIDE.U32 R2, R9.reuse, 0x4, R4 ;  /* 0x0000000409027825 */ /* 0x040fe200078e0004 */
[C---:B------:R-:W-:Y:S02]  /*0330*/  IADD3 R17, PT, PT, R9.reuse, 0x4, RZ ;  /* 0x0000000409117810 */ /* 0x040fe40007ffe0ff */
[C---:B------:R-:W-:Y:S01]  /*0340*/  IADD3 R25, PT, PT, R9.reuse, 0x7, RZ ;  /* 0x0000000709197810 */ /* 0x040fe20007ffe0ff */
[C---:B------:R-:W-:Y:S01]  /*0350*/  VIADD R13, R9.reuse, 0x2 ;  /* 0x00000002090d7836 */ /* 0x040fe20000000000 */
[----:B------:R0:W-:Y:S01]  /*0360*/  ST.E desc[UR36][R2.64+0x4], R11 ;  /* 0x0000040b02007985 */ /* 0x0001e2000c101924 */
[C---:B------:R-:W-:Y:S01]  /*0370*/  VIADD R15, R9.reuse, 0x3 ;  /* 0x00000003090f7836 */ /* 0x040fe20000000000 */
[C---:B------:R-:W-:Y:S01]  /*0380*/  IADD3 R0, PT, PT, R9.reuse, 0xa, RZ ;  /* 0x0000000a09007810 */ /* 0x040fe20007ffe0ff */
[C---:B------:R-:W-:Y:S01]  /*0390*/  VIADD R21, R9.reuse, 0x5 ;  /* 0x0000000509157836 */ /* 0x040fe20000000000 */
[----:B------:R1:W-:Y:S01]  /*03a0*/  ST.E desc[UR36][R2.64+0x8], R13 ;  /* 0x0000080d02007985 */ /* 0x0003e2000c101924 */
[----:B------:R-:W-:-:S02]  /*03b0*/  VIADD R23, R9, 0x6 ;  /* 0x0000000609177836 */ /* 0x000fc40000000000 */
[C---:B------:R-:W-:Y:S01]  /*03c0*/  VIADD R27, R9.reuse, 0x8 ;  /* 0x00000008091b7836 */ /* 0x040fe20000000000 */
[----:B------:R2:W-:Y:S01]  /*03d0*/  ST.E desc[UR36][R2.64+0xc], R15 ;  /* 0x00000c0f02007985 */ /* 0x0005e2000c101924 */
[----:B------:R-:W-:-:S03]  /*03e0*/  VIADD R29, R9, 0x9 ;  /* 0x00000009091d7836 */ /* 0x000fc60000000000 */
[----:B------:R3:W-:Y:S01]  /*03f0*/  ST.E desc[UR36][R2.64+0x10], R17 ;  /* 0x0000101102007985 */ /* 0x0007e2000c101924 */
[----:B0-----:R-:W-:-:S03]  /*0400*/  VIADD R11, R9, 0xb ;  /* 0x0000000b090b7836 */ /* 0x001fc60000000000 */
[----:B------:R0:W-:Y:S01]  /*0410*/  ST.E desc[UR36][R2.64+0x14], R21 ;  /* 0x0000141502007985 */ /* 0x0001e2000c101924 */
[C---:B-1----:R-:W-:Y:S01]  /*0420*/  VIADD R13, R9.reuse, 0xc ;  /* 0x0000000c090d7836 */ /* 0x042fe20000000000 */
[C---:B--2---:R-:W-:Y:S02]  /*0430*/  IADD3 R15, PT, PT, R9.reuse, 0xd, RZ ;  /* 0x0000000d090f7810 */ /* 0x044fe40007ffe0ff */
[----:B------:R-:W-:Y:S01]  /*0440*/  ST.E desc[UR36][R2.64+0x18], R23 ;  /* 0x0000181702007985 */ /* 0x000fe2000c101924 */
[----:B---3--:R-:W-:-:S03]  /*0450*/  VIADD R17, R9, 0xe ;  /* 0x0000000e09117836 */ /* 0x008fc60000000000 */
[----:B------:R-:W-:Y:S01]  /*0460*/  ST.E desc[UR36][R2.64+0x1c], R25 ;  /* 0x00001c1902007985 */ /* 0x000fe2000c101924 */
[----:B0-----:R-:W-:-:S03]  /*0470*/  VIADD R21, R9, 0xf ;  /* 0x0000000f09157836 */ /* 0x001fc60000000000 */
[----:B------:R-:W-:Y:S04]  /*0480*/  ST.E desc[UR36][R2.64+0x20], R27 ;  /* 0x0000201b02007985 */ /* 0x000fe8000c101924 */
[----:B------:R-:W-:Y:S04]  /*0490*/  ST.E desc[UR36][R2.64+0x24], R29 ;  /* 0x0000241d02007985 */ /* 0x000fe8000c101924 */
[----:B------:R-:W-:Y:S04]  /*04a0*/  ST.E desc[UR36][R2.64+0x28], R0 ;  /* 0x0000280002007985 */ /* 0x000fe8000c101924 */
[----:B------:R-:W-:Y:S04]  /*04b0*/  ST.E desc[UR36][R2.64+0x2c], R11 ;  /* 0x00002c0b02007985 */ /* 0x000fe8000c101924 */
[----:B------:R-:W-:Y:S04]  /*04c0*/  ST.E desc[UR36][R2.64+0x30], R13 ;  /* 0x0000300d02007985 */ /* 0x000fe8000c101924 */
[----:B------:R-:W-:Y:S04]  /*04d0*/  ST.E desc[UR36][R2.64+0x34], R15 ;  /* 0x0000340f02007985 */ /* 0x000fe8000c101924 */
[----:B------:R-:W-:Y:S04]  /*04e0*/  ST.E desc[UR36][R2.64+0x38], R17 ;  /* 0x0000381102007985 */ /* 0x000fe8000c101924 */
[----:B------:R-:W-:Y:S04]  /*04f0*/  ST.E desc[UR36][R2.64+0x3c], R21 ;  /* 0x00003c1502007985 */ /* 0x000fe8000c101924 */
[----:B------:R0:W-:Y:S02]  /*0500*/  ST.E desc[UR36][R2.64], R9 ;  /* 0x0000000902007985 */ /* 0x0001e4000c101924 */
[----:B0-----:R-:W-:-:S04]  /*0510*/  IADD3 R9, PT, PT, R9, 0x10, RZ ;  /* 0x0000001009097810 */ /* 0x001fc80007ffe0ff */
[----:B------:R-:W-:-:S13]  /*0520*/  ISETP.NE.AND P0, PT, R9, R7, PT ;  /* 0x000000070900720c */ /* 0x000fda0003f05270 */
[----:B------:R-:W-:Y:S05]  /*0530*/  @P0 BRA `(.L_x_4) ;  /* 0xfffffffc00740947 */ /* 0x000fea000383ffff */
[----:B------:R-:W-:Y:S05]  /*0540*/  BSYNC.RECONVERGENT B0 ;  /* 0x0000000000007941 */ /* 0x000fea0003800200 */
.L_x_3:
[----:B------:R-:W-:Y:S05]  /*0550*/  @!P1 BRA `(.L_x_5) ;  /* 0x0000000000b49947 */ /* 0x000fea0003800000 */
[----:B------:R-:W-:Y:S02]  /*0560*/  ISETP.GE.U32.AND P0, PT, R8, 0x8, PT ;  /* 0x000000080800780c */ /* 0x000fe40003f06070 */
[----:B------:R-:W-:-:S04]  /*0570*/  LOP3.LUT R0, R6, 0x7, RZ, 0xc0, !PT ;  /* 0x0000000706007812 */ /* 0x000fc800078ec0ff */
[----:B------:R-:W-:-:S07]  /*0580*/  ISETP.NE.AND P1, PT, R0, RZ, PT ;  /* 0x000000ff0000720c */ /* 0x000fce0003f25270 */
[----:B------:R-:W-:Y:S06]  /*0590*/  @!P0 BRA `(.L_x_6) ;  /* 0x0000000000448947 */ /* 0x000fec0003800000 */
[C---:B------:R-:W-:Y:S01]  /*05a0*/  VIADD R9, R7.reuse, 0x1 ;  /* 0x0000000107097836 */ /* 0x040fe20000000000 */
[C---:B------:R-:W-:Y:S01]  /*05b0*/  IADD3 R13, PT, PT, R7.reuse, 0x3, RZ ;  /* 0x00000003070d7810 */ /* 0x040fe20007ffe0ff */
[C---:B------:R-:W-:Y:S01]  /*05c0*/  IMAD.WIDE.U32 R2, R7.reuse, 0x4, R4 ;  /* 0x0000000407027825 */ /* 0x040fe200078e0004 */
[----:B------:R-:W-:-:S03]  /*05d0*/  IADD3 R21, PT, PT, R7, 0x6, RZ ;  /* 0x0000000607157810 */ /* 0x000fc60007ffe0ff */
[C---:B------:R-:W-:Y:S01]  /*05e0*/  VIADD R11, R7.reuse, 0x2 ;  /* 0x00000002070b7836 */ /* 0x040fe20000000000 */
[----:B------:R-:W-:Y:S01]  /*05f0*/  ST.E desc[UR36][R2.64+0x4], R9 ;  /* 0x0000040902007985 */ /* 0x000fe2000c101924 */
[C---:B------:R-:W-:Y:S02]  /*0600*/  VIADD R15, R7.reuse, 0x4 ;  /* 0x00000004070f7836 */ /* 0x040fe40000000000 */
[C---:B------:R-:W-:Y:S01]  /*0610*/  VIADD R17, R7.reuse, 0x5 ;  /* 0x0000000507117836 */ /* 0x040fe20000000000 */
[----:B------:R-:W-:Y:S01]  /*0620*/  ST.E desc[UR36][R2.64+0x8], R11 ;  /* 0x0000080b02007985 */ /* 0x000fe2000c101924 */
[----:B------:R-:W-:-:S03]  /*0630*/  VIADD R23, R7, 0x7 ;  /* 0x0000000707177836 */ /* 0x000fc60000000000 */
[----:B------:R-:W-:Y:S04]  /*0640*/  ST.E desc[UR36][R2.64+0xc], R13 ;  /* 0x00000c0d02007985 */ /* 0x000fe8000c101924 */
[----:B------:R-:W-:Y:S04]  /*0650*/  ST.E desc[UR36][R2.64+0x10], R15 ;  /* 0x0000100f02007985 */ /* 0x000fe8000c101924 */
[----:B------:R-:W-:Y:S04]  /*0660*/  ST.E desc[UR36][R2.64+0x14], R17 ;  /* 0x0000141102007985 */ /* 0x000fe8000c101924 */
[----:B------:R-:W-:Y:S04]  /*0670*/  ST.E desc[UR36][R2.64+0x18], R21 ;  /* 0x0000181502007985 */ /* 0x000fe8000c101924 */
[----:B------:R-:W-:Y:S04]  /*0680*/  ST.E desc[UR36][R2.64+0x1c], R23 ;  /* 0x00001c1702007985 */ /* 0x000fe8000c101924 */
[----:B------:R0:W-:Y:S02]  /*0690*/  ST.E desc[UR36][R2.64], R7 ;  /* 0x0000000702007985 */ /* 0x0001e4000c101924 */
[----:B0-----:R-:W-:-:S07]  /*06a0*/  VIADD R7, R7, 0x8 ;  /* 0x0000000807077836 */ /* 0x001fce0000000000 */
.L_x_6:
[----:B------:R-:W-:Y:S04]  /*06b0*/  BSSY.RECONVERGENT B0, `(.L_x_5) ;  /* 0x0000017000007945 */ /* 0x000fe80003800200 */
[----:B------:R-:W-:Y:S05]  /*06c0*/  @!P1 BRA `(.L_x_7) ;  /* 0x0000000000549947 */ /* 0x000fea0003800000 */
[----:B------:R-:W-:Y:S02]  /*06d0*/  ISETP.GE.U32.AND P0, PT, R0, 0x4, PT ;  /* 0x000000040000780c */ /* 0x000fe40003f06070 */
[----:B------:R-:W-:-:S04]  /*06e0*/  LOP3.LUT R6, R6, 0x3, RZ, 0xc0, !PT ;  /* 0x0000000306067812 */ /* 0x000fc800078ec0ff */
[----:B------:R-:W-:-:S07]  /*06f0*/  ISETP.NE.AND P1, PT, R6, RZ, PT ;  /* 0x000000ff0600720c */ /* 0x000fce0003f25270 */
[----:B------:R-:W-:Y:S06]  /*0700*/  @!P0 BRA `(.L_x_8) ;  /* 0x0000000000248947 */ /* 0x000fec0003800000 */
[C---:B------:R-:W-:Y:S01]  /*0710*/  IADD3 R9, PT, PT, R7.reuse, 0x1, RZ ;  /* 0x0000000107097810 */ /* 0x040fe20007ffe0ff */
[----:B------:R-:W-:-:S04]  /*0720*/  IMAD.WIDE.U32 R2, R7, 0x4, R4 ;  /* 0x0000000407027825 */ /* 0x000fc800078e0004 */
[C---:B------:R-:W-:Y:S01]  /*0730*/  VIADD R11, R7.reuse, 0x2 ;  /* 0x00000002070b7836 */ /* 0x040fe20000000000 */
[----:B------:R-:W-:Y:S01]  /*0740*/  ST.E desc[UR36][R2.64+0x4], R9 ;  /* 0x0000040902007985 */ /* 0x000fe2000c101924 */
[----:B------:R-:W-:-:S03]  /*0750*/  VIADD R13, R7, 0x3 ;  /* 0x00000003070d7836 */ /* 0x000fc60000000000 */
[----:B------:R-:W-:Y:S04]  /*0760*/  ST.E desc[UR36][R2.64+0x8], R11 ;  /* 0x0000080b02007985 */ /* 0x000fe8000c101924 */
[----:B------:R-:W-:Y:S04]  /*0770*/  ST.E desc[UR36][R2.64+0xc], R13 ;  /* 0x00000c0d02007985 */ /* 0x000fe8000c101924 */
[----:B------:R0:W-:Y:S02]  /*0780*/  ST.E desc[UR36][R2.64], R7 ;  /* 0x0000000702007985 */ /* 0x0001e4000c101924 */
[----:B0-----:R-:W-:-:S07]  /*0790*/  IADD3 R7, PT, PT, R7, 0x4, RZ ;  /* 0x0000000407077810 */ /* 0x001fce0007ffe0ff */
.L_x_8:
[----:B------:R-:W-:Y:S05]  /*07a0*/  @!P1 BRA `(.L_x_7) ;  /* 0x00000000001c9947 */ /* 0x000fea0003800000 */
[----:B------:R-:W-:-:S07]  /*07b0*/  IMAD.MOV.U32 R9, RZ, RZ, RZ ;  /* 0x000000ffff097224 */ /* 0x000fce00078e00ff */
.L_x_9:
[----:B------:R-:W-:Y:S02]  /*07c0*/  VIADD R9, R9, 0x1 ;  /* 0x0000000109097836 */ /* 0x000fe40000000000 */
[----:B------:R-:W-:-:S03]  /*07d0*/  IMAD.WIDE.U32 R2, R7, 0x4, R4 ;  /* 0x0000000407027825 */ /* 0x000fc600078e0004 */
[----:B------:R-:W-:Y:S02]  /*07e0*/  ISETP.NE.AND P0, PT, R9, R6, PT ;  /* 0x000000060900720c */ /* 0x000fe40003f05270 */
[----:B------:R0:W-:Y:S02]  /*07f0*/  ST.E desc[UR36][R2.64], R7 ;  /* 0x0000000702007985 */ /* 0x0001e4000c101924 */
[----:B0-----:R-:W-:-:S09]  /*0800*/  IADD3 R7, PT, PT, R7, 0x1, RZ ;  /* 0x0000000107077810 */ /* 0x001fd20007ffe0ff */
[----:B------:R-:W-:Y:S05]  /*0810*/  @P0 BRA `(.L_x_9) ;  /* 0xfffffffc00e80947 */ /* 0x000fea000383ffff */
.L_x_7:
[----:B------:R-:W-:Y:S05]  /*0820*/  BSYNC.RECONVERGENT B0 ;  /* 0x0000000000007941 */ /* 0x000fea0003800200 */
.L_x_5:
[----:B------:R-:W-:Y:S01]  /*0830*/  BSSY.RECONVERGENT B0, `(.L_x_2) ;  /* 0x0000053000007945 */ /* 0x000fe20003800200 */
[----:B------:R-:W-:Y:S02]  /*0840*/  IMAD.MOV.U32 R3, RZ, RZ, RZ ;  /* 0x000000ffff037224 */ /* 0x000fe400078e00ff */
[----:B------:R-:W-:-:S07]  /*0850*/  IMAD.MOV.U32 R0, RZ, RZ, R22 ;  /* 0x000000ffff007224 */ /* 0x000fce00078e0016 */
.L_x_15:
[----:B0-----:R-:W0:Y:S01]  /*0860*/  LDCU UR4, c[0x0][0x38c] ;  /* 0x00007180ff0477ac */ /* 0x001e220008000800 */
[----:B------:R-:W-:Y:S02]  /*0870*/  IABS R12, R0 ;  /* 0x00000000000c7213 */ /* 0x000fe40000000000 */
[----:B0-----:R-:W-:-:S05]  /*0880*/  MOV R6, UR4 ;  /* 0x0000000400067c02 */ /* 0x001fca0008000f00 */
[----:B------:R-:W-:-:S05]  /*0890*/  IMAD.IADD R7, R6, 0x1, -R3 ;  /* 0x0000000106077824 */ /* 0x000fca00078e0a03 */
[-C--:B-1----:R-:W-:Y:S02]  /*08a0*/  IABS R11, R7.reuse ;  /* 0x00000007000b7213 */ /* 0x082fe40000000000 */
[----:B------:R-:W-:Y:S02]  /*08b0*/  IABS R14, R7 ;  /* 0x00000007000e7213 */ /* 0x000fe40000000000 */
[----:B------:R-:W0:Y:S08]  /*08c0*/  I2F.RP R2, R11 ;  /* 0x0000000b00027306 */ /* 0x000e300000209400 */
[----:B0-----:R-:W0:Y:S02]  /*08d0*/  MUFU.RCP R2, R2 ;  /* 0x0000000200027308 */ /* 0x001e240000001000 */
[----:B0-----:R-:W-:Y:S01]  /*08e0*/  VIADD R8, R2, 0xffffffe ;  /* 0x0ffffffe02087836 */ /* 0x001fe20000000000 */
[----:B------:R-:W-:-:S05]  /*08f0*/  IADD3 R2, PT, PT, RZ, -R14, RZ ;  /* 0x8000000eff027210 */ /* 0x000fca0007ffe0ff */
[----:B------:R0:W1:Y:S02]  /*0900*/  F2I.FTZ.U32.TRUNC.NTZ R9, R8 ;  /* 0x0000000800097305 */ /* 0x000064000021f000 */
[----:B0-----:R-:W-:Y:S01]  /*0910*/  IMAD.MOV.U32 R8, RZ, RZ, RZ ;  /* 0x000000ffff087224 */ /* 0x001fe200078e00ff */
[----:B-1----:R-:W-:-:S05]  /*0920*/  IADD3 R10, PT, PT, RZ, -R9, RZ ;  /* 0x80000009ff0a7210 */ /* 0x002fca0007ffe0ff */
[----:B------:R-:W-:Y:S02]  /*0930*/  IMAD R13, R10, R11, RZ ;  /* 0x0000000b0a0d7224 */ /* 0x000fe400078e02ff */
[----:B------:R-:W-:Y:S02]  /*0940*/  IMAD.MOV.U32 R10, RZ, RZ, R12 ;  /* 0x000000ffff0a7224 */ /* 0x000fe400078e000c */
[----:B------:R-:W-:-:S06]  /*0950*/  IMAD.HI.U32 R9, R9, R13, R8 ;  /* 0x0000000d09097227 */ /* 0x000fcc00078e0008 */
[----:B------:R-:W-:-:S04]  /*0960*/  IMAD.HI.U32 R9, R9, R10, RZ ;  /* 0x0000000a09097227 */ /* 0x000fc800078e00ff */
[----:B------:R-:W-:-:S05]  /*0970*/  IMAD R2, R9, R2, R10 ;  /* 0x0000000209027224 */ /* 0x000fca00078e020a */
[----:B------:R-:W-:-:S13]  /*0980*/  ISETP.GT.U32.AND P1, PT, R11, R2, PT ;  /* 0x000000020b00720c */ /* 0x000fda0003f24070 */
[----:B------:R-:W-:Y:S02]  /*0990*/  @!P1 IMAD.IADD R2, R2, 0x1, -R11 ;  /* 0x0000000102029824 */ /* 0x000fe400078e0a0b */
[----:B------:R-:W-:Y:S01]  /*09a0*/  @!P1 VIADD R9, R9, 0x1 ;  /* 0x0000000109099836 */ /* 0x000fe20000000000 */
[----:B------:R-:W-:Y:S02]  /*09b0*/  ISETP.NE.AND P1, PT, R7, RZ, PT ;  /* 0x000000ff0700720c */ /* 0x000fe40003f25270 */
[----:B------:R-:W-:Y:S02]  /*09c0*/  ISETP.GE.U32.AND P0, PT, R2, R11, PT ;  /* 0x0000000b0200720c */ /* 0x000fe40003f06070 */
[----:B------:R-:W-:-:S04]  /*09d0*/  LOP3.LUT R2, R0, R7, RZ, 0x3c, !PT ;  /* 0x0000000700027212 */ /* 0x000fc800078e3cff */
[----:B------:R-:W-:-:S07]  /*09e0*/  ISETP.GE.AND P2, PT, R2, RZ, PT ;  /* 0x000000ff0200720c */ /* 0x000fce0003f46270 */
[----:B------:R-:W-:-:S05]  /*09f0*/  @P0 IADD3 R9, PT, PT, R9, 0x1, RZ ;  /* 0x0000000109090810 */ /* 0x000fca0007ffe0ff */
[----:B------:R-:W-:-:S04]  /*0a00*/  IMAD.MOV.U32 R2, RZ, RZ, R9 ;  /* 0x000000ffff027224 */ /* 0x000fc800078e0009 */
[----:B------:R-:W-:Y:S01]  /*0a10*/  @!P2 IMAD.MOV R2, RZ, RZ, -R2 ;  /* 0x000000ffff02a224 */ /* 0x000fe200078e0a02 */
[----:B------:R-:W-:-:S04]  /*0a20*/  @!P1 LOP3.LUT R2, RZ, R7, RZ, 0x33, !PT ;  /* 0x00000007ff029212 */ /* 0x000fc800078e33ff */
[----:B------:R-:W-:-:S05]  /*0a30*/  IADD3 R8, PT, PT, -R2, RZ, RZ ;  /* 0x000000ff02087210 */ /* 0x000fca0007ffe1ff */
[----:B------:R-:W-:-:S04]  /*0a40*/  IMAD R15, R7, R8, R0 ;  /* 0x00000008070f7224 */ /* 0x000fc800078e0200 */
[----:B------:R-:W-:-:S05]  /*0a50*/  IMAD.WIDE R8, R15, 0x4, R4 ;  /* 0x000000040f087825 */ /* 0x000fca00078e0204 */
[----:B------:R-:W2:Y:S01]  /*0a60*/  LD.E R13, desc[UR36][R8.64] ;  /* 0x00000024080d7980 */ /* 0x000ea2000c101900 */
[----:B------:R-:W-:Y:S01]  /*0a70*/  IMAD.WIDE.U32 R10, R3, 0x4, R18 ;  /* 0x00000004030a7825 */ /* 0x000fe200078e0012 */
[----:B------:R-:W-:Y:S01]  /*0a80*/  LOP3.LUT R7, RZ, R3, RZ, 0x33, !PT ;  /* 0x00000003ff077212 */ /* 0x000fe200078e33ff */
[----:B------:R-:W-:Y:S02]  /*0a90*/  BSSY.RECONVERGENT B1, `(.L_x_10) ;  /* 0x0000029000017945 */ /* 0x000fe40003800200 */
[----:B------:R-:W-:Y:S02]  /*0aa0*/  IMAD.MOV.U32 R0, RZ, RZ, R2 ;  /* 0x000000ffff007224 */ /* 0x000fe400078e0002 */
[----:B------:R-:W-:-:S05]  /*0ab0*/  IMAD.IADD R12, R7, 0x1, R6 ;  /* 0x00000001070c7824 */ /* 0x000fca00078e0206 */
[----:B------:R-:W-:Y:S01]  /*0ac0*/  ISETP.GT.AND P0, PT, R12, R15, PT ;  /* 0x0000000f0c00720c */ /* 0x000fe20003f04270 */
[----:B--2---:R0:W-:-:S12]  /*0ad0*/  ST.E desc[UR36][R10.64], R13 ;  /* 0x0000000d0a007985 */ /* 0x0041d8000c101924 */
[----:B------:R-:W-:Y:S05]  /*0ae0*/  @!P0 BRA `(.L_x_11) ;  /* 0x00000000008c8947 */ /* 0x000fea0003800000 */
[----:B------:R-:W-:Y:S01]  /*0af0*/  IADD3 R2, PT, PT, R12, -R15, RZ ;  /* 0x8000000f0c027210 */ /* 0x000fe20007ffe0ff */
[----:B------:R-:W-:Y:S01]  /*0b00*/  BSSY.RECONVERGENT B2, `(.L_x_12) ;  /* 0x0000011000027945 */ /* 0x000fe20003800200 */
[----:B------:R-:W-:Y:S02]  /*0b10*/  IMAD.MOV.U32 R7, RZ, RZ, R15 ;  /* 0x000000ffff077224 */ /* 0x000fe400078e000f */
[----:B------:R-:W-:-:S13]  /*0b20*/  LOP3.LUT P0, R2, R2, 0x3, RZ, 0xc0, !PT ;  /* 0x0000000302027812 */ /* 0x000fda000780c0ff */
[----:B------:R-:W-:Y:S05]  /*0b30*/  @!P0 BRA `(.L_x_13) ;  /* 0x0000000000348947 */ /* 0x000fea0003800000 */
[----:B0-----:R-:W2:Y:S01]  /*0b40*/  LD.E R11, desc[UR36][R8.64+0x4] ;  /* 0x00000424080b7980 */ /* 0x001ea2000c101900 */
[----:B------:R-:W-:Y:S01]  /*0b50*/  ISETP.NE.AND P0, PT, R2, 0x1, PT ;  /* 0x000000010200780c */ /* 0x000fe20003f05270 */
[----:B------:R-:W-:Y:S02]  /*0b60*/  VIADD R7, R15, 0x1 ;  /* 0x000000010f077836 */ /* 0x000fe40000000000 */
[----:B--2---:R1:W-:Y:S10]  /*0b70*/  ST.E desc[UR36][R8.64], R11 ;  /* 0x0000000b08007985 */ /* 0x0043f4000c101924 */
[----:B------:R-:W-:Y:S05]  /*0b80*/  @!P0 BRA `(.L_x_13) ;  /* 0x0000000000208947 */ /* 0x000fea0003800000 */
[----:B-1----:R-:W2:Y:S01]  /*0b90*/  LD.E R11, desc[UR36][R8.64+0x8] ;  /* 0x00000824080b7980 */ /* 0x002ea2000c101900 */
[----:B------:R-:W-:Y:S02]  /*0ba0*/  ISETP.NE.AND P0, PT, R2, 0x2, PT ;  /* 0x000000020200780c */ /* 0x000fe40003f05270 */
[----:B------:R-:W-:Y:S01]  /*0bb0*/  IADD3 R7, PT, PT, R15, 0x2, RZ ;  /* 0x000000020f077810 */ /* 0x000fe20007ffe0ff */
[----:B--2---:R2:W-:Y:S10]  /*0bc0*/  ST.E desc[UR36][R8.64+0x4], R11 ;  /* 0x0000040b08007985 */ /* 0x0045f4000c101924 */
[----:B------:R-:W-:Y:S05]  /*0bd0*/  @!P0 BRA `(.L_x_13) ;  /* 0x00000000000c8947 */ /* 0x000fea0003800000 */
[----:B--2---:R-:W2:Y:S01]  /*0be0*/  LD.E R11, desc[UR36][R8.64+0xc] ;  /* 0x00000c24080b7980 */ /* 0x004ea2000c101900 */
[----:B------:R-:W-:-:S03]  /*0bf0*/  VIADD R7, R15, 0x3 ;  /* 0x000000030f077836 */ /* 0x000fc60000000000 */
[----:B--2---:R3:W-:Y:S04]  /*0c00*/  ST.E desc[UR36][R8.64+0x8], R11 ;  /* 0x0000080b08007985 */ /* 0x0047e8000c101924 */
.L_x_13:
[----:B------:R-:W-:Y:S05]  /*0c10*/  BSYNC.RECONVERGENT B2 ;  /* 0x0000000000027941 */ /* 0x000fea0003800200 */
.L_x_12:
[----:B-123--:R-:W-:-:S05]  /*0c20*/  IMAD.IADD R9, R15, 0x1, R3 ;  /* 0x000000010f097824 */ /* 0x00efca00078e0203 */
[----:B------:R-:W-:-:S04]  /*0c30*/  IADD3 R9, PT, PT, -R9, -0x2, R6 ;  /* 0xfffffffe09097810 */ /* 0x000fc80007ffe106 */
[----:B------:R-:W-:-:S13]  /*0c40*/  ISETP.GE.U32.AND P0, PT, R9, 0x3, PT ;  /* 0x000000030900780c */ /* 0x000fda0003f06070 */
[----:B------:R-:W-:Y:S05]  /*0c50*/  @!P0 BRA `(.L_x_11) ;  /* 0x0000000000308947 */ /* 0x000fea0003800000 */
.L_x_14:
[----:B-1----:R-:W-:-:S05]  /*0c60*/  IMAD.WIDE R8, R7, 0x4, R4 ;  /* 0x0000000407087825 */ /* 0x002fca00078e0204 */
[----:B0-----:R-:W2:Y:S04]  /*0c70*/  LD.E R11, desc[UR36][R8.64+0x4] ;  /* 0x00000424080b7980 */ /* 0x001ea8000c101900 */
[----:B------:R-:W3:Y:S04]  /*0c80*/  LD.E R13, desc[UR36][R8.64+0x8] ;  /* 0x00000824080d7980 */ /* 0x000ee8000c101900 */
[----:B------:R-:W4:Y:S04]  /*0c90*/  LD.E R15, desc[UR36][R8.64+0xc] ;  /* 0x00000c24080f7980 */ /* 0x000f28000c101900 */
[----:B------:R-:W5:Y:S01]  /*0ca0*/  LD.E R17, desc[UR36][R8.64+0x10] ;  /* 0x0000102408117980 */ /* 0x000f62000c101900 */
[----:B------:R-:W-:-:S04]  /*0cb0*/  IADD3 R7, PT, PT, R7, 0x4, RZ ;  /* 0x0000000407077810 */ /* 0x000fc80007ffe0ff */
[----:B------:R-:W-:Y:S01]  /*0cc0*/  ISETP.GE.AND P0, PT, R7, R12, PT ;  /* 0x0000000c0700720c */ /* 0x000fe20003f06270 */
[----:B--2---:R1:W-:Y:S04]  /*0cd0*/  ST.E desc[UR36][R8.64], R11 ;  /* 0x0000000b08007985 */ /* 0x0043e8000c101924 */
[----:B---3--:R1:W-:Y:S04]  /*0ce0*/  ST.E desc[UR36][R8.64+0x4], R13 ;  /* 0x0000040d08007985 */ /* 0x0083e8000c101924 */
[----:B----4-:R1:W-:Y:S04]  /*0cf0*/  ST.E desc[UR36][R8.64+0x8], R15 ;  /* 0x0000080f08007985 */ /* 0x0103e8000c101924 */
[----:B-----5:R1:W-:Y:S01]  /*0d00*/  ST.E desc[UR36][R8.64+0xc], R17 ;  /* 0x00000c1108007985 */ /* 0x0203e2000c101924 */
[----:B------:R-:W-:Y:S05]  /*0d10*/  @!P0 BRA `(.L_x_14) ;  /* 0xfffffffc00d08947 */ /* 0x000fea000383ffff */
.L_x_11:
[----:B------:R-:W-:Y:S05]  /*0d20*/  BSYNC.RECONVERGENT B1 ;  /* 0x0000000000017941 */ /* 0x000fea0003800200 */
.L_x_10:
[----:B------:R-:W-:-:S05]  /*0d30*/  VIADD R3, R3, 0x1 ;  /* 0x0000000103037836 */ /* 0x000fca0000000000 */
[----:B------:R-:W-:-:S13]  /*0d40*/  ISETP.NE.AND P0, PT, R3, R6, PT ;  /* 0x000000060300720c */ /* 0x000fda0003f05270 */
[----:B------:R-:W-:Y:S05]  /*0d50*/  @P0 BRA `(.L_x_15) ;  /* 0xfffffff800c00947 */ /* 0x000fea000383ffff */
[----:B------:R-:W-:Y:S05]  /*0d60*/  BSYNC.RECONVERGENT B0 ;  /* 0x0000000000007941 */ /* 0x000fea0003800200 */
.L_x_2:
[----:B------:R-:W-:Y:S01]  /*0d70*/  MOV R0, 0x0 ;  /* 0x0000000000007802 */ /* 0x000fe20000000f00 */
[----:B------:R-:W-:Y:S01]  /*0d80*/  IMAD.U32 R7, RZ, RZ, UR39 ;  /* 0x00000027ff077e24 */ /* 0x000fe2000f8e00ff */
[----:B------:R-:W-:Y:S01]  /*0d90*/  ISETP.GE.AND P0, PT, R6, 0x1, PT ;  /* 0x000000010600780c */ /* 0x000fe20003f06270 */
[----:B------:R-:W-:Y:S01]  /*0da0*/  IMAD.U32 R4, RZ, RZ, UR38 ;  /* 0x00000026ff047e24 */ /* 0x000fe2000f8e00ff */
[----:B------:R2:W3:Y:S01]  /*0db0*/  LDC.64 R2, c[0x4][R0] ;  /* 0x0100000000027b82 */ /* 0x0004e20000000a00 */
[----:B------:R-:W-:Y:S01]  /*0dc0*/  MOV R5, UR39 ;  /* 0x0000002700057c02 */ /* 0x000fe20008000f00 */
[----:B------:R-:W-:Y:S01]  /*0dd0*/  IMAD.U32 R6, RZ, RZ, UR38 ;  /* 0x00000026ff067e24 */ /* 0x000fe2000f8e00ff */
[----:B------:R-:W-:Y:S02]  /*0de0*/  P2R R16, PR, RZ, 0x1 ;  /* 0x00000001ff107803 */ /* 0x000fe40000000000 */
[----:B------:R-:W-:-:S07]  /*0df0*/  MOV R5, R7 ;  /* 0x0000000700057202 */ /* 0x000fce0000000f00 */
[----:B------:R-:W-:-:S07]  /*0e00*/  LEPC R20, `(.L_x_16) ;  /* 0x000000001014794e */ /* 0x000fce0000000000 */
[----:B0123--:R-:W-:Y:S05]  /*0e10*/  CALL.ABS.NOINC R2 ;  /* 0x0000000002007343 */ /* 0x00ffea0003c00000 */
.L_x_16:
[----:B------:R-:W-:Y:S01]  /*0e20*/  ISETP.NE.AND P6, PT, R16, RZ, PT ;  /* 0x000000ff1000720c */ /* 0x000fe20003fc5270 */
[----:B------:R-:W-:Y:S01]  /*0e30*/  BSSY.RECONVERGENT B0, `(.L_x_17) ;  /* 0x0000131000007945 */ /* 0x000fe20003800200 */
[----:B------:R-:W-:Y:S02]  /*0e40*/  IMAD.MOV.U32 R16, RZ, RZ, R4 ;  /* 0x000000ffff107224 */ /* 0x000fe400078e0004 */
[----:B------:R-:W-:-:S09]  /*0e50*/  IMAD.MOV.U32 R17, RZ, RZ, R5 ;  /* 0x000000ffff117224 */ /* 0x000fd200078e0005 */
[----:B------:R-:W-:Y:S05]  /*0e60*/  @!P6 BRA `(.L_x_18) ;  /* 0x0000001000b4e947 */ /* 0x000fea0003800000 */
[----:B------:R-:W0:Y:S01]  /*0e70*/  LDC.64 R6, c[0x0][0x388] ;  /* 0x0000e200ff067b82 */ /* 0x000e220000000a00 */
[----:B------:R-:W-:-:S04]  /*0e80*/  IADD3 R10, P0, PT, R16, 0x20, RZ ;  /* 0x00000020100a7810 */ /* 0x000fc80007f1e0ff */
[----:B------:R-:W-:Y:S02]  /*0e90*/  IADD3.X R11, PT, PT, RZ, R17, RZ, P0, !PT ;  /* 0x00000011ff0b7210 */ /* 0x000fe400007fe4ff */
[C---:B0-----:R-:W-:Y:S01]  /*0ea0*/  LOP3.LUT R2, R7.reuse, 0x7, RZ, 0xc0, !PT ;  /* 0x0000000707027812 */ /* 0x041fe200078ec0ff */
[----:B------:R-:W-:Y:S01]  /*0eb0*/  IMAD R3, R24, R7, RZ ;  /* 0x0000000718037224 */ /* 0x000fe200078e02ff */
[----:B------:R-:W-:-:S03]  /*0ec0*/  LOP3.LUT R0, R7, 0xf, RZ, 0xc0, !PT ;  /* 0x0000000f07007812 */ /* 0x000fc600078ec0ff */
[----:B------:R-:W-:Y:S01]  /*0ed0*/  VIADD R5, R2, 0xffffffff ;  /* 0xffffffff02057836 */ /* 0x000fe20000000000 */
[----:B------:R-:W-:-:S04]  /*0ee0*/  IADD3 R4, PT, PT, R0, -0x1, RZ ;  /* 0xffffffff00047810 */ /* 0x000fc80007ffe0ff */
[----:B------:R-:W-:Y:S01]  /*0ef0*/  ISETP.GE.U32.AND P1, PT, R4, 0x7, PT ;  /* 0x000000070400780c */ /* 0x000fe20003f26070 */
[----:B------:R-:W-:Y:S01]  /*0f00*/  IMAD R4, R22, R6, R3 ;  /* 0x0000000616047224 */ /* 0x000fe200078e0203 */
[----:B------:R-:W-:Y:S02]  /*0f10*/  ISETP.GE.U32.AND P2, PT, R5, 0x3, PT ;  /* 0x000000030500780c */ /* 0x000fe40003f46070 */
[C---:B------:R-:W-:Y:S02]  /*0f20*/  LOP3.LUT R5, R7.reuse, 0x7ffffff0, RZ, 0xc0, !PT ;  /* 0x7ffffff007057812 */ /* 0x040fe400078ec0ff */
[----:B------:R-:W-:Y:S01]  /*0f30*/  LOP3.LUT R6, R7, 0x3, RZ, 0xc0, !PT ;  /* 0x0000000307067812 */ /* 0x000fe200078ec0ff */
[----:B------:R-:W-:-:S08]  /*0f40*/  IMAD.MOV.U32 R7, RZ, RZ, RZ ;  /* 0x000000ffff077224 */ /* 0x000fd000078e00ff */
.L_x_35:
[----:B0-----:R-:W-:Y:S01]  /*0f50*/  IMAD.WIDE.U32 R12, R7, 0x4, R18 ;  /* 0x00000004070c7825 */ /* 0x001fe200078e0012 */
[----:B------:R-:W0:Y:S05]  /*0f60*/  LDC.64 R14, c[0x0][0x398] ;  /* 0x0000e600ff0e7b82 */ /* 0x000e2a0000000a00 */
[----:B------:R-:W0:Y:S03]  /*0f70*/  LD.E R13, desc[UR36][R12.64] ;  /* 0x000000240c0d7980 */ /* 0x000e26000c101900 */
[----:B------:R-:W1:Y:S01]  /*0f80*/  LDC R8, c[0x0][0x38c] ;  /* 0x0000e300ff087b82 */ /* 0x000e620000000800 */
[----:B0-----:R-:W-:-:S06]  /*0f90*/  IMAD.WIDE R14, R13, 0x4, R14 ;  /* 0x000000040d0e7825 */ /* 0x001fcc00078e020e */
[----:B------:R-:W2:Y:S01]  /*0fa0*/  LDG.E R14, desc[UR36][R14.64] ;  /* 0x000000240e0e7981 */ /* 0x000ea2000c1e1900 */
[----:B------:R-:W-:Y:S01]  /*0fb0*/  BSSY.RECONVERGENT B1, `(.L_x_19) ;  /* 0x0000010000017945 */ /* 0x000fe20003800200 */
[----:B------:R-:W-:Y:S01]  /*0fc0*/  IMAD.MOV.U32 R9, RZ, RZ, RZ ;  /* 0x000000ffff097224 */ /* 0x000fe200078e00ff */
[----:B--2---:R-:W-:-:S13]  /*0fd0*/  ISETP.GE.AND P0, PT, R14, 0x1, PT ;  /* 0x000000010e00780c */ /* 0x004fda0003f06270 */
[----:B-1----:R-:W-:Y:S05]  /*0fe0*/  @!P0 BRA `(.L_x_20) ;  /* 0x0000000000308947 */ /* 0x002fea0003800000 */
[----:B------:R-:W0:Y:S01]  /*0ff0*/  LDC R20, c[0x0][0x38c] ;  /* 0x0000e300ff147b82 */ /* 0x000e220000000800 */
[----:B------:R-:W-:-:S07]  /*1000*/  HFMA2 R9, -RZ, RZ, 0, 0 ;  /* 0x00000000ff097431 */ /* 0x000fce00000001ff */
.L_x_21:
[----:B------:R-:W-:-:S05]  /*1010*/  IMAD.HI.U32 R12, R14, 0x4ec4ec4f, RZ ;  /* 0x4ec4ec4f0e0c7827 */ /* 0x000fca00078e00ff */
[----:B------:R-:W-:Y:S01]  /*1020*/  SHF.R.U32.HI R15, RZ, 0x3, R12 ;  /* 0x00000003ff0f7819 */ /* 0x000fe2000001160c */
[----:B------:R-:W-:-:S04]  /*1030*/  IMAD.WIDE.U32 R12, R9, 0x4, R16 ;  /* 0x00000004090c7825 */ /* 0x000fc800078e0010 */
[----:B------:R-:W-:Y:S02]  /*1040*/  IMAD R21, R15, -0x1a, R14 ;  /* 0xffffffe60f157824 */ /* 0x000fe400078e020e */
[----:B------:R-:W-:-:S03]  /*1050*/  VIADD R9, R9, 0x1 ;  /* 0x0000000109097836 */ /* 0x000fc60000000000 */
[----:B------:R1:W-:Y:S02]  /*1060*/  ST.E desc[UR36][R12.64], R21 ;  /* 0x000000150c007985 */ /* 0x0003e4000c101924 */
[----:B0-----:R-:W-:-:S04]  /*1070*/  ISETP.GE.AND P0, PT, R9, R20, PT ;  /* 0x000000140900720c */ /* 0x001fc80003f06270 */
[----:B------:R-:W-:Y:S02]  /*1080*/  ISETP.LT.U32.OR P0, PT, R14, 0x1a, P0 ;  /* 0x0000001a0e00780c */ /* 0x000fe40000701470 */
[----:B------:R-:W-:-:S11]  /*1090*/  MOV R14, R15 ;  /* 0x0000000f000e7202 */ /* 0x000fd60000000f00 */
[----:B-1----:R-:W-:Y:S05]  /*10a0*/  @!P0 BRA `(.L_x_21) ;  /* 0xfffffffc00d88947 */ /* 0x002fea000383ffff */
.L_x_20:
[----:B------:R-:W-:Y:S05]  /*10b0*/  BSYNC.RECONVERGENT B1 ;  /* 0x0000000000017941 */ /* 0x000fea0003800200 */
.L_x_19:
[----:B------:R-:W-:Y:S01]  /*10c0*/  ISETP.GE.AND P0, PT, R9, R8, PT ;  /* 0x000000080900720c */ /* 0x000fe20003f06270 */
[----:B------:R-:W-:-:S12]  /*10d0*/  BSSY.RECONVERGENT B1, `(.L_x_22) ;  /* 0x000004a000017945 */ /* 0x000fd80003800200 */
[----:B------:R-:W-:Y:S05]  /*10e0*/  @P0 BRA `(.L_x_23) ;  /* 0x0000000400200947 */ /* 0x000fea0003800000 */
[----:B------:R-:W-:Y:S01]  /*10f0*/  IADD3 R12, PT, PT, R9, -R8, RZ ;  /* 0x80000008090c7210 */ /* 0x000fe20007ffe0ff */
[----:B------:R-:W-:Y:S01]  /*1100*/  IMAD.IADD R14, R8, 0x1, -R9 ;  /* 0x00000001080e7824 */ /* 0x000fe200078e0a09 */
[----:B------:R-:W-:Y:S02]  /*1110*/  BSSY.RECONVERGENT B2, `(.L_x_24) ;  /* 0x0000022000027945 */ /* 0x000fe40003800200 */
[----:B------:R-:W-:Y:S02]  /*1120*/  ISETP.GT.U32.AND P0, PT, R12, -0x10, PT ;  /* 0xfffffff00c00780c */ /* 0x000fe40003f04070 */
[----:B------:R-:W-:-:S04]  /*1130*/  LOP3.LUT R22, R14, 0xf, RZ, 0xc0, !PT ;  /* 0x0000000f0e167812 */ /* 0x000fc800078ec0ff */
[----:B------:R-:W-:-:S07]  /*1140*/  ISETP.NE.AND P3, PT, R22, RZ, PT ;  /* 0x000000ff1600720c */ /* 0x000fce0003f65270 */
[----:B------:R-:W-:Y:S06]  /*1150*/  @P0 BRA `(.L_x_25) ;  /* 0x0000000000740947 */ /* 0x000fec0003800000 */
[----:B------:R-:W-:Y:S01]  /*1160*/  LOP3.LUT R15, R14, 0xfffffff0, RZ, 0xc0, !PT ;  /* 0xfffffff00e0f7812 */ /* 0x000fe200078ec0ff */
[----:B------:R-:W-:-:S04]  /*1170*/  IMAD.WIDE.U32 R12, R9, 0x4, R10 ;  /* 0x00000004090c7825 */ /* 0x000fc800078e000a */
[----:B------:R-:W-:Y:S01]  /*1180*/  IMAD.MOV R15, RZ, RZ, -R15 ;  /* 0x000000ffff0f7224 */ /* 0x000fe200078e0a0f */
[----:B------:R-:W-:Y:S01]  /*1190*/  MOV R20, R12 ;  /* 0x0000000c00147202 */ /* 0x000fe20000000f00 */
[----:B------:R-:W-:-:S07]  /*11a0*/  IMAD.MOV.U32 R21, RZ, RZ, R13 ;  /* 0x000000ffff157224 */ /* 0x000fce00078e000d */
.L_x_26:
[----:B0-----:R-:W-:Y:S01]  /*11b0*/  MOV R12, R20 ;  /* 0x00000014000c7202 */ /* 0x001fe20000000f00 */
[----:B------:R-:W-:Y:S01]  /*11c0*/  IMAD.MOV.U32 R13, RZ, RZ, R21 ;  /* 0x000000ffff0d7224 */ /* 0x000fe200078e0015 */
[----:B------:R-:W-:Y:S02]  /*11d0*/  IADD3 R15, PT, PT, R15, 0x10, RZ ;  /* 0x000000100f0f7810 */ /* 0x000fe40007ffe0ff */
[----:B------:R-:W-:Y:S02]  /*11e0*/  IADD3 R20, P4, PT, R12, 0x40, RZ ;  /* 0x000000400c147810 */ /* 0x000fe40007f9e0ff */
[----:B------:R0:W-:Y:S01]  /*11f0*/  ST.E desc[UR36][R12.64+-0x20], RZ ;  /* 0xffffe0ff0c007985 */ /* 0x0001e2000c101924 */
[----:B------:R-:W-:Y:S02]  /*1200*/  ISETP.NE.AND P0, PT, R15, RZ, PT ;  /* 0x000000ff0f00720c */ /* 0x000fe40003f05270 */
[----:B------:R-:W-:Y:S01]  /*1210*/  IMAD.X R21, RZ, RZ, R13, P4 ;  /* 0x000000ffff157224 */ /* 0x000fe200020e060d */
[----:B------:R0:W-:Y:S01]  /*1220*/  ST.E desc[UR36][R12.64+-0x1c], RZ ;  /* 0xffffe4ff0c007985 */ /* 0x0001e2000c101924 */
[----:B------:R-:W-:-:S03]  /*1230*/  IADD3 R9, PT, PT, R9, 0x10, RZ ;  /* 0x0000001009097810 */ /* 0x000fc60007ffe0ff */
[----:B------:R0:W-:Y:S04]  /*1240*/  ST.E desc[UR36][R12.64+-0x18], RZ ;  /* 0xffffe8ff0c007985 */ /* 0x0001e8000c101924 */
        /* <DEDUP_REMOVED lines=12> */
[----:B------:R0:W-:Y:S01]  /*1310*/  ST.E desc[UR36][R12.64+0x1c], RZ ;  /* 0x00001cff0c007985 */ /* 0x0001e2000c101924 */
[----:B------:R-:W-:Y:S05]  /*1320*/  @P0 BRA `(.L_x_26) ;  /* 0xfffffffc00a00947 */ /* 0x000fea000383ffff */
.L_x_25:
[----:B------:R-:W-:Y:S05]  /*1330*/  BSYNC.RECONVERGENT B2 ;  /* 0x0000000000027941 */ /* 0x000fea0003800200 */
.L_x_24:
[----:B------:R-:W-:Y:S05]  /*1340*/  @!P3 BRA `(.L_x_23) ;  /* 0x000000000088b947 */ /* 0x000fea0003800000 */
[----:B------:R-:W-:Y:S01]  /*1350*/  ISETP.GE.U32.AND P0, PT, R22, 0x8, PT ;  /* 0x000000081600780c */ /* 0x000fe20003f06070 */
[----:B------:R-:W-:Y:S01]  /*1360*/  BSSY.RECONVERGENT B2, `(.L_x_27) ;  /* 0x000000e000027945 */ /* 0x000fe20003800200 */
[----:B------:R-:W-:-:S04]  /*1370*/  LOP3.LUT R15, R14, 0x7, RZ, 0xc0, !PT ;  /* 0x000000070e0f7812 */ /* 0x000fc800078ec0ff */
[----:B------:R-:W-:-:S07]  /*1380*/  ISETP.NE.AND P3, PT, R15, RZ, PT ;  /* 0x000000ff0f00720c */ /* 0x000fce0003f65270 */
[----:B------:R-:W-:Y:S06]  /*1390*/  @!P0 BRA `(.L_x_28) ;  /* 0x0000000000288947 */ /* 0x000fec0003800000 */
[----:B0-----:R-:W-:-:S04]  /*13a0*/  IMAD.WIDE.U32 R12, R9, 0x4, R16 ;  /* 0x00000004090c7825 */ /* 0x001fc800078e0010 */
[----:B------:R-:W-:Y:S01]  /*13b0*/  VIADD R9, R9, 0x8 ;  /* 0x0000000809097836 */ /* 0x000fe20000000000 */
[----:B------:R1:W-:Y:S04]  /*13c0*/  ST.E desc[UR36][R12.64], RZ ;  /* 0x000000ff0c007985 */ /* 0x0003e8000c101924 */
[----:B------:R1:W-:Y:S04]  /*13d0*/  ST.E desc[UR36][R12.64+0x4], RZ ;  /* 0x000004ff0c007985 */ /* 0x0003e8000c101924 */
[----:B------:R1:W-:Y:S04]  /*13e0*/  ST.E desc[UR36][R12.64+0x8], RZ ;  /* 0x000008ff0c007985 */ /* 0x0003e8000c101924 */
[----:B------:R1:W-:Y:S04]  /*13f0*/  ST.E desc[UR36][R12.64+0xc], RZ ;  /* 0x00000cff0c007985 */ /* 0x0003e8000c101924 */
[----:B------:R1:W-:Y:S04]  /*1400*/  ST.E desc[UR36][R12.64+0x10], RZ ;  /* 0x000010ff0c007985 */ /* 0x0003e8000c101924 */
[----:B------:R1:W-:Y:S04]  /*1410*/  ST.E desc[UR36][R12.64+0x14], RZ ;  /* 0x000014ff0c007985 */ /* 0x0003e8000c101924 */
[----:B------:R1:W-:Y:S04]  /*1420*/  ST.E desc[UR36][R12.64+0x18], RZ ;  /* 0x000018ff0c007985 */ /* 0x0003e8000c101924 */
[----:B------:R1:W-:Y:S02]  /*1430*/  ST.E desc[UR36][R12.64+0x1c], RZ ;  /* 0x00001cff0c007985 */ /* 0x0003e4000c101924 */
.L_x_28:
[----:B------:R-:W-:Y:S05]  /*1440*/  BSYNC.RECONVERGENT B2 ;  /* 0x0000000000027941 */ /* 0x000fea0003800200 */
.L_x_27:
[----:B------:R-:W-:Y:S05]  /*1450*/  @!P3 BRA `(.L_x_23) ;  /* 0x000000000044b947 */ /* 0x000fea0003800000 */
[----:B------:R-:W-:Y:S02]  /*1460*/  ISETP.GE.U32.AND P0, PT, R15, 0x4, PT ;  /* 0x000000040f00780c */ /* 0x000fe40003f06070 */
[----:B------:R-:W-:-:S04]  /*1470*/  LOP3.LUT R14, R14, 0x3, RZ, 0xc0, !PT ;  /* 0x000000030e0e7812 */ /* 0x000fc800078ec0ff */
[----:B------:R-:W-:-:S07]  /*1480*/  ISETP.NE.AND P3, PT, R14, RZ, PT ;  /* 0x000000ff0e00720c */ /* 0x000fce0003f65270 */
[C---:B01----:R-:W-:Y:S01]  /*1490*/  @P0 IMAD.WIDE.U32 R12, R9.reuse, 0x4, R16 ;  /* 0x00000004090c0825 */ /* 0x043fe200078e0010 */
[----:B------:R-:W-:-:S04]  /*14a0*/  @P0 IADD3 R9, PT, PT, R9, 0x4, RZ ;  /* 0x0000000409090810 */ /* 0x000fc80007ffe0ff */
[----:B------:R2:W-:Y:S04]  /*14b0*/  @P0 ST.E desc[UR36][R12.64], RZ ;  /* 0x000000ff0c000985 */ /* 0x0005e8000c101924 */
[----:B------:R2:W-:Y:S04]  /*14c0*/  @P0 ST.E desc[UR36][R12.64+0x4], RZ ;  /* 0x000004ff0c000985 */ /* 0x0005e8000c101924 */
[----:B------:R2:W-:Y:S04]  /*14d0*/  @P0 ST.E desc[UR36][R12.64+0x8], RZ ;  /* 0x000008ff0c000985 */ /* 0x0005e8000c101924 */
[----:B------:R2:W-:Y:S01]  /*14e0*/  @P0 ST.E desc[UR36][R12.64+0xc], RZ ;  /* 0x00000cff0c000985 */ /* 0x0005e2000c101924 */
[----:B------:R-:W-:Y:S05]  /*14f0*/  @!P3 BRA `(.L_x_23) ;  /* 0x00000000001cb947 */ /* 0x000fea0003800000 */
[----:B--2---:R-:W-:Y:S01]  /*1500*/  IMAD.WIDE.U32 R12, R9, 0x4, R16 ;  /* 0x00000004090c7825 */ /* 0x004fe200078e0010 */
[----:B------:R-:W-:-:S04]  /*1510*/  ISETP.NE.AND P0, PT, R14, 0x1, PT ;  /* 0x000000010e00780c */ /* 0x000fc80003f05270 */
[----:B------:R3:W-:Y:S09]  /*1520*/  ST.E desc[UR36][R12.64], RZ ;  /* 0x000000ff0c007985 */ /* 0x0007f2000c101924 */
[----:B------:R-:W-:Y:S05]  /*1530*/  @!P0 BRA `(.L_x_23) ;  /* 0x00000000000c8947 */ /* 0x000fea0003800000 */
[----:B------:R-:W-:Y:S01]  /*1540*/  ISETP.NE.AND P0, PT, R14, 0x2, PT ;  /* 0x000000020e00780c */ /* 0x000fe20003f05270 */
[----:B------:R4:W-:-:S12]  /*1550*/  ST.E desc[UR36][R12.64+0x4], RZ ;  /* 0x000004ff0c007985 */ /* 0x0009d8000c101924 */
[----:B------:R4:W-:Y:S02]  /*1560*/  @P0 ST.E desc[UR36][R12.64+0x8], RZ ;  /* 0x000008ff0c000985 */ /* 0x0009e4000c101924 */
.L_x_23:
[----:B------:R-:W-:Y:S05]  /*1570*/  BSYNC.RECONVERGENT B1 ;  /* 0x0000000000017941 */ /* 0x000fea0003800200 */
.L_x_22:
[----:B------:R-:W-:Y:S01]  /*1580*/  ISETP.GE.U32.AND P0, PT, R8, 0x10, PT ;  /* 0x000000100800780c */ /* 0x000fe20003f06070 */
[----:B------:R-:W-:Y:S02]  /*1590*/  HFMA2 R9, -RZ, RZ, 0, 0 ;  /* 0x00000000ff097431 */ /* 0x000fe400000001ff */
[----:B------:R-:W-:-:S10]  /*15a0*/  IMAD.MOV.U32 R22, RZ, RZ, RZ ;  /* 0x000000ffff167224 */ /* 0x000fd400078e00ff */
[----:B------:R-:W-:Y:S05]  /*15b0*/  @!P0 BRA `(.L_x_29) ;  /* 0x0000000400348947 */ /* 0x000fea0003800000 */
[----:B------:R-:W-:Y:S01]  /*15c0*/  BSSY.RECONVERGENT B1, `(.L_x_30) ;  /* 0x000004b000017945 */ /* 0x000fe20003800200 */
[----:B------:R-:W-:Y:S01]  /*15d0*/  IMAD.MOV.U32 R20, RZ, RZ, RZ ;  /* 0x000000ffff147224 */ /* 0x000fe200078e00ff */
[----:B------:R-:W-:-:S07]  /*15e0*/  MOV R9, RZ ;  /* 0x000000ff00097202 */ /* 0x000fce0000000f00 */
.L_x_31:
[----:B------:R-:W5:Y:S01]  /*15f0*/  LDCU.64 UR4, c[0x0][0x380] ;  /* 0x00007000ff0477ac */ /* 0x000f620008000a00 */
[----:B01234-:R-:W-:Y:S02]  /*1600*/  IMAD.IADD R12, R3, 0x1, R20 ;  /* 0x00000001030c7824 */ /* 0x01ffe400078e0214 */
[----:B------:R-:W-:-:S05]  /*1610*/  IMAD.WIDE.U32 R14, R20, 0x4, R16 ;  /* 0x00000004140e7825 */ /* 0x000fca00078e0010 */
[----:B------:R-:W2:Y:S04]  /*1620*/  LD.E R25, desc[UR36][R14.64] ;  /* 0x000000240e197980 */ /* 0x000ea8000c101900 */
[----:B------:R-:W3:Y:S04]  /*1630*/  LD.E R23, desc[UR36][R14.64+0x4] ;  /* 0x000004240e177980 */ /* 0x000ee8000c101900 */
[----:B------:R-:W4:Y:S01]  /*1640*/  LD.E R21, desc[UR36][R14.64+0x8] ;  /* 0x000008240e157980 */ /* 0x000f22000c101900 */
[----:B-----5:R-:W-:-:S03]  /*1650*/  IADD3 R12, P0, PT, R12, UR4, RZ ;  /* 0x000000040c0c7c10 */ /* 0x020fc6000ff1e0ff */
[----:B------:R-:W5:Y:S01]  /*1660*/  LD.E R28, desc[UR36][R14.64+0x3c] ;  /* 0x00003c240e1c7980 */ /* 0x000f62000c101900 */
[----:B------:R-:W-:-:S05]  /*1670*/  IADD3.X R13, PT, PT, RZ, UR5, RZ, P0, !PT ;  /* 0x00000005ff0d7c10 */ /* 0x000fca00087fe4ff */
[----:B------:R-:W2:Y:S04]  /*1680*/  LDG.E.S8 R24, desc[UR36][R12.64] ;  /* 0x000000240c187981 */ /* 0x000ea8000c1e1300 */
[----:B------:R-:W3:Y:S04]  /*1690*/  LDG.E.S8 R26, desc[UR36][R12.64+0x1] ;  /* 0x000001240c1a7981 */ /* 0x000ee8000c1e1300 */
[----:B------:R-:W4:Y:S01]  /*16a0*/  LDG.E.S8 R22, desc[UR36][R12.64+0x2] ;  /* 0x000002240c167981 */ /* 0x000f22000c1e1300 */
[----:B--2---:R-:W-:-:S04]  /*16b0*/  VIADD R24, R24, 0xffffff9f ;  /* 0xffffff9f18187836 */ /* 0x004fc80000000000 */
[----:B------:R-:W-:Y:S01]  /*16c0*/  IMAD R24, R24, R25, R9 ;  /* 0x0000001918187224 */ /* 0x000fe200078e0209 */
[----:B---3--:R-:W-:Y:S01]  /*16d0*/  IADD3 R26, PT, PT, R26, -0x61, RZ ;  /* 0xffffff9f1a1a7810 */ /* 0x008fe20007ffe0ff */
[----:B------:R-:W2:Y:S01]  /*16e0*/  LDG.E.S8 R9, desc[UR36][R12.64+0x3] ;  /* 0x000003240c097981 */ /* 0x000ea2000c1e1300 */
[----:B----4-:R-:W-:-:S03]  /*16f0*/  VIADD R25, R22, 0xffffff9f ;  /* 0xffffff9f16197836 */ /* 0x010fc60000000000 */
[----:B------:R-:W-:Y:S01]  /*1700*/  IMAD R24, R26, R23, R24 ;  /* 0x000000171a187224 */ /* 0x000fe200078e0218 */
[----:B------:R-:W3:Y:S04]  /*1710*/  LDG.E.S8 R22, desc[UR36][R12.64+0x4] ;  /* 0x000004240c167981 */ /* 0x000ee8000c1e1300 */
[----:B------:R-:W4:Y:S01]  /*1720*/  LD.E R23, desc[UR36][R14.64+0xc] ;  /* 0x00000c240e177980 */ /* 0x000f22000c101900 */
[----:B------:R-:W-:-:S03]  /*1730*/  IMAD R26, R25, R21, R24 ;  /* 0x00000015191a7224 */ /* 0x000fc600078e0218 */
[----:B------:R-:W5:Y:S04]  /*1740*/  LD.E R25, desc[UR36][R14.64+0x10] ;  /* 0x000010240e197980 */ /* 0x000f68000c101900 */
[----:B------:R-:W5:Y:S04]  /*1750*/  LDG.E.S8 R24, desc[UR36][R12.64+0x5] ;  /* 0x000005240c187981 */ /* 0x000f68000c1e1300 */
[----:B------:R-:W5:Y:S01]  /*1760*/  LD.E R21, desc[UR36][R14.64+0x14] ;  /* 0x000014240e157980 */ /* 0x000f62000c101900 */
[----:B--2---:R-:W-:Y:S01]  /*1770*/  IADD3 R9, PT, PT, R9, -0x61, RZ ;  /* 0xffffff9f09097810 */ /* 0x004fe20007ffe0ff */
[----:B---3--:R-:W-:-:S04]  /*1780*/  VIADD R22, R22, 0xffffff9f ;  /* 0xffffff9f16167836 */ /* 0x008fc80000000000 */
[----:B----4-:R-:W-:Y:S02]  /*1790*/  IMAD R26, R9, R23, R26 ;  /* 0x00000017091a7224 */ /* 0x010fe400078e021a */
[----:B------:R-:W2:Y:S02]  /*17a0*/  LDG.E.S8 R9, desc[UR36][R12.64+0x6] ;  /* 0x000006240c097981 */ /* 0x000ea4000c1e1300 */
[----:B-----5:R-:W-:Y:S02]  /*17b0*/  IMAD R26, R22, R25, R26 ;  /* 0x00000019161a7224 */ /* 0x020fe400078e021a */
[----:B------:R-:W3:Y:S01]  /*17c0*/  LD.E R22, desc[UR36][R14.64+0x18] ;  /* 0x000018240e167980 */ /* 0x000ee2000c101900 */
[----:B------:R-:W-:-:S03]  /*17d0*/  IADD3 R24, PT, PT, R24, -0x61, RZ ;  /* 0xffffff9f18187810 */ /* 0x000fc60007ffe0ff */
[----:B------:R-:W4:Y:S02]  /*17e0*/  LDG.E.S8 R23, desc[UR36][R12.64+0x7] ;  /* 0x000007240c177981 */ /* 0x000f24000c1e1300 */
[----:B------:R-:W-:Y:S02]  /*17f0*/  IMAD R27, R24, R21, R26 ;  /* 0x00000015181b7224 */ /* 0x000fe400078e021a */
[----:B------:R-:W5:Y:S04]  /*1800*/  LD.E R25, desc[UR36][R14.64+0x1c] ;  /* 0x00001c240e197980 */ /* 0x000f68000c101900 */
[----:B------:R-:W5:Y:S04]  /*1810*/  LDG.E.S8 R24, desc[UR36][R12.64+0x8] ;  /* 0x000008240c187981 */ /* 0x000f68000c1e1300 */
[----:B------:R-:W5:Y:S01]  /*1820*/  LD.E R21, desc[UR36][R14.64+0x20] ;  /* 0x000020240e157980 */ /* 0x000f62000c101900 */
[----:B--2---:R-:W-:-:S04]  /*1830*/  VIADD R9, R9, 0xffffff9f ;  /* 0xffffff9f09097836 */ /* 0x004fc80000000000 */
[----:B---3--:R-:W-:Y:S02]  /*1840*/  IMAD R22, R9, R22, R27 ;  /* 0x0000001609167224 */ /* 0x008fe400078e021b */
[----:B------:R-:W2:Y:S01]  /*1850*/  LDG.E.S8 R9, desc[UR36][R12.64+0x9] ;  /* 0x000009240c097981 */ /* 0x000ea2000c1e1300 */
[----:B----4-:R-:W-:-:S03]  /*1860*/  IADD3 R23, PT, PT, R23, -0x61, RZ ;  /* 0xffffff9f17177810 */ /* 0x010fc60007ffe0ff */
[----:B------:R-:W3:Y:S02]  /*1870*/  LDG.E.S8 R27, desc[UR36][R12.64+0xf] ;  /* 0x00000f240c1b7981 */ /* 0x000ee4000c1e1300 */
[----:B-----5:R-:W-:Y:S02]  /*1880*/  IMAD R26, R23, R25, R22 ;  /* 0x00000019171a7224 */ /* 0x020fe400078e0216 */
[----:B------:R-:W4:Y:S01]  /*1890*/  LD.E R22, desc[UR36][R14.64+0x24] ;  /* 0x000024240e167980 */ /* 0x000f22000c101900 */
[----:B------:R-:W-:-:S03]  /*18a0*/  VIADD R24, R24, 0xffffff9f ;  /* 0xffffff9f18187836 */ /* 0x000fc60000000000 */
[----:B------:R-:W5:Y:S01]  /*18b0*/  LDG.E.S8 R23, desc[UR36][R12.64+0xa] ;  /* 0x00000a240c177981 */ /* 0x000f62000c1e1300 */
[----:B------:R-:W-:-:S03]  /*18c0*/  IMAD R25, R24, R21, R26 ;  /* 0x0000001518197224 */ /* 0x000fc600078e021a */
[----:B------:R-:W3:Y:S04]  /*18d0*/  LD.E R26, desc[UR36][R14.64+0x28] ;  /* 0x000028240e1a7980 */ /* 0x000ee8000c101900 */
[----:B------:R-:W3:Y:S04]  /*18e0*/  LDG.E.S8 R24, desc[UR36][R12.64+0xb] ;  /* 0x00000b240c187981 */ /* 0x000ee8000c1e1300 */
[----:B------:R-:W3:Y:S01]  /*18f0*/  LD.E R21, desc[UR36][R14.64+0x2c] ;  /* 0x00002c240e157980 */ /* 0x000ee2000c101900 */
[----:B--2---:R-:W-:-:S05]  /*1900*/  IADD3 R9, PT, PT, R9, -0x61, RZ ;  /* 0xffffff9f09097810 */ /* 0x004fca0007ffe0ff */
[----:B----4-:R-:W-:Y:S02]  /*1910*/  IMAD R9, R9, R22, R25 ;  /* 0x0000001609097224 */ /* 0x010fe400078e0219 */
[----:B------:R-:W2:Y:S01]  /*1920*/  LD.E R25, desc[UR36][R14.64+0x38] ;  /* 0x000038240e197980 */ /* 0x000ea2000c101900 */
[----:B-----5:R-:W-:-:S03]  /*1930*/  VIADD R22, R23, 0xffffff9f ;  /* 0xffffff9f17167836 */ /* 0x020fc60000000000 */
[----:B------:R-:W4:Y:S01]  /*1940*/  LD.E R23, desc[UR36][R14.64+0x30] ;  /* 0x000030240e177980 */ /* 0x000f22000c101900 */
[----:B---3--:R-:W-:-:S03]  /*1950*/  IMAD R26, R22, R26, R9 ;  /* 0x0000001a161a7224 */ /* 0x008fc600078e0209 */
[----:B------:R-:W3:Y:S01]  /*1960*/  LDG.E.S8 R9, desc[UR36][R12.64+0xc] ;  /* 0x00000c240c097981 */ /* 0x000ee2000c1e1300 */
[----:B------:R-:W-:-:S03]  /*1970*/  IADD3 R24, PT, PT, R24, -0x61, RZ ;  /* 0xffffff9f18187810 */ /* 0x000fc60007ffe0ff */
[----:B------:R-:W5:Y:S02]  /*1980*/  LDG.E.S8 R22, desc[UR36][R12.64+0xd] ;  /* 0x00000d240c167981 */ /* 0x000f64000c1e1300 */
[----:B------:R-:W-:Y:S02]  /*1990*/  IMAD R26, R24, R21, R26 ;  /* 0x00000015181a7224 */ /* 0x000fe400078e021a */
[----:B------:R-:W2:Y:S04]  /*19a0*/  LDG.E.S8 R21, desc[UR36][R12.64+0xe] ;  /* 0x00000e240c157981 */ /* 0x000ea8000c1e1300 */
[----:B------:R-:W2:Y:S01]  /*19b0*/  LD.E R24, desc[UR36][R14.64+0x34] ;  /* 0x000034240e187980 */ /* 0x000ea2000c101900 */
[----:B------:R-:W-:-:S05]  /*19c0*/  VIADD R20, R20, 0x10 ;  /* 0x0000001014147836 */ /* 0x000fca0000000000 */
[----:B------:R-:W-:Y:S01]  /*19d0*/  ISETP.NE.AND P0, PT, R20, R5, PT ;  /* 0x000000051400720c */ /* 0x000fe20003f05270 */
[----:B------:R-:W-:Y:S02]  /*19e0*/  VIADD R27, R27, 0xffffff9f ;  /* 0xffffff9f1b1b7836 */ /* 0x000fe40000000000 */
[----:B---3--:R-:W-:Y:S01]  /*19f0*/  VIADD R9, R9, 0xffffff9f ;  /* 0xffffff9f09097836 */ /* 0x008fe20000000000 */
[----:B-----5:R-:W-:-:S03]  /*1a00*/  IADD3 R22, PT, PT, R22, -0x61, RZ ;  /* 0xffffff9f16167810 */ /* 0x020fc60007ffe0ff */
[----:B----4-:R-:W-:Y:S01]  /*1a10*/  IMAD R9, R9, R23, R26 ;  /* 0x0000001709097224 */ /* 0x010fe200078e021a */
[----:B--2---:R-:W-:-:S03]  /*1a20*/  IADD3 R21, PT, PT, R21, -0x61, RZ ;  /* 0xffffff9f15157810 */ /* 0x004fc60007ffe0ff */
[----:B------:R-:W-:-:S04]  /*1a30*/  IMAD R22, R22, R24, R9 ;  /* 0x0000001816167224 */ /* 0x000fc800078e0209 */
[----:B------:R-:W-:-:S04]  /*1a40*/  IMAD R21, R21, R25, R22 ;  /* 0x0000001915157224 */ /* 0x000fc800078e0216 */
[----:B------:R-:W-:Y:S01]  /*1a50*/  IMAD R9, R27, R28, R21 ;  /* 0x0000001c1b097224 */ /* 0x000fe200078e0215 */
[----:B------:R-:W-:Y:S06]  /*1a60*/  @P0 BRA `(.L_x_31) ;  /* 0xfffffff800e00947 */ /* 0x000fec000383ffff */
[----:B------:R-:W-:Y:S05]  /*1a70*/  BSYNC.RECONVERGENT B1 ;  /* 0x0000000000017941 */ /* 0x000fea0003800200 */
.L_x_30:
[----:B------:R-:W-:-:S07]  /*1a80*/  MOV R22, R5 ;  /* 0x0000000500167202 */ /* 0x000fce0000000f00 */
.L_x_29:
[----:B------:R-:W-:-:S13]  /*1a90*/  ISETP.NE.AND P0, PT, R0, RZ, PT ;  /* 0x000000ff0000720c */ /* 0x000fda0003f05270 */
[----:B------:R-:W-:Y:S05]  /*1aa0*/  @!P0 BRA `(.L_x_32) ;  /* 0x0000000400708947 */ /* 0x000fea0003800000 */
[----:B------:R-:W-:Y:S01]  /*1ab0*/  ISETP.NE.AND P4, PT, R2, RZ, PT ;  /* 0x000000ff0200720c */ /* 0x000fe20003f85270 */
[----:B------:R-:W-:-:S12]  /*1ac0*/  @!P1 BRA `(.L_x_33) ;  /* 0x0000000000a09947 */ /* 0x000fd80003800000 */
[----:B------:R-:W5:Y:S01]  /*1ad0*/  LDCU.64 UR4, c[0x0][0x380] ;  /* 0x00007000ff0477ac */ /* 0x000f620008000a00 */
[----:B01234-:R-:W-:Y:S02]  /*1ae0*/  IMAD.IADD R12, R3, 0x1, R22 ;  /* 0x00000001030c7824 */ /* 0x01ffe400078e0216 */
[----:B------:R-:W-:-:S05]  /*1af0*/  IMAD.WIDE.U32 R14, R22, 0x4, R16 ;  /* 0x00000004160e7825 */ /* 0x000fca00078e0010 */
[----:B------:R-:W2:Y:S04]  /*1b00*/  LD.E R27, desc[UR36][R14.64] ;  /* 0x000000240e1b7980 */ /* 0x000ea8000c101900 */
[----:B------:R-:W3:Y:S01]  /*1b10*/  LD.E R23, desc[UR36][R14.64+0x4] ;  /* 0x000004240e177980 */ /* 0x000ee2000c101900 */
[----:B-----5:R-:W-:-:S04]  /*1b20*/  IADD3 R12, P0, PT, R12, UR4, RZ ;  /* 0x000000040c0c7c10 */ /* 0x020fc8000ff1e0ff */
[----:B------:R-:W-:-:S05]  /*1b30*/  IADD3.X R13, PT, PT, RZ, UR5, RZ, P0, !PT ;  /* 0x00000005ff0d7c10 */ /* 0x000fca00087fe4ff */
[----:B------:R-:W4:Y:S01]  /*1b40*/  LDG.E.S8 R12, desc[UR36][R12.64] ;  /* 0x000000240c0c7981 */ /* 0x000f22000c1e1300 */
[----:B------:R-:W-:-:S04]  /*1b50*/  IADD3 R20, P0, P3, R22, UR4, R3 ;  /* 0x0000000416147c10 */ /* 0x000fc8000fb1e003 */
[----:B------:R-:W-:-:S05]  /*1b60*/  IADD3.X R21, PT, PT, RZ, UR5, RZ, P0, P3 ;  /* 0x00000005ff157c10 */ /* 0x000fca00087e64ff */
[----:B------:R-:W5:Y:S04]  /*1b70*/  LDG.E.S8 R25, desc[UR36][R20.64+0x1] ;  /* 0x0000012414197981 */ /* 0x000f68000c1e1300 */
[----:B------:R-:W3:Y:S04]  /*1b80*/  LDG.E.S8 R24, desc[UR36][R20.64+0x2] ;  /* 0x0000022414187981 */ /* 0x000ee8000c1e1300 */
[----:B------:R-:W3:Y:S01]  /*1b90*/  LDG.E.S8 R13, desc[UR36][R20.64+0x5] ;  /* 0x00000524140d7981 */ /* 0x000ee2000c1e1300 */
[----:B----4-:R-:W-:-:S03]  /*1ba0*/  VIADD R26, R12, 0xffffff9f ;  /* 0xffffff9f0c1a7836 */ /* 0x010fc60000000000 */
[----:B------:R-:W4:Y:S01]  /*1bb0*/  LD.E R12, desc[UR36][R14.64+0xc] ;  /* 0x00000c240e0c7980 */ /* 0x000f22000c101900 */
[----:B--2---:R-:W-:-:S03]  /*1bc0*/  IMAD R28, R26, R27, R9 ;  /* 0x0000001b1a1c7224 */ /* 0x004fc600078e0209 */
[----:B------:R-:W2:Y:S04]  /*1bd0*/  LD.E R9, desc[UR36][R14.64+0x8] ;  /* 0x000008240e097980 */ /* 0x000ea8000c101900 */
[----:B------:R-:W4:Y:S01]  /*1be0*/  LDG.E.S8 R26, desc[UR36][R20.64+0x3] ;  /* 0x00000324141a7981 */ /* 0x000f22000c1e1300 */
[----:B-----5:R-:W-:Y:S01]  /*1bf0*/  IADD3 R25, PT, PT, R25, -0x61, RZ ;  /* 0xffffff9f19197810 */ /* 0x020fe20007ffe0ff */
[----:B---3--:R-:W-:Y:S02]  /*1c00*/  VIADD R24, R24, 0xffffff9f ;  /* 0xffffff9f18187836 */ /* 0x008fe40000000000 */
[----:B------:R-:W3:Y:S02]  /*1c10*/  LDG.E.S8 R27, desc[UR36][R20.64+0x7] ;  /* 0x00000724141b7981 */ /* 0x000ee4000c1e1300 */
[----:B------:R-:W-:-:S02]  /*1c20*/  IMAD R23, R25, R23, R28 ;  /* 0x0000001719177224 */ /* 0x000fc400078e021c */
[----:B------:R-:W5:Y:S02]  /*1c30*/  LD.E R28, desc[UR36][R14.64+0x1c] ;  /* 0x00001c240e1c7980 */ /* 0x000f64000c101900 */
[----:B--2---:R-:W-:Y:S02]  /*1c40*/  IMAD R25, R24, R9, R23 ;  /* 0x0000000918197224 */ /* 0x004fe400078e0217 */
[----:B------:R-:W2:Y:S01]  /*1c50*/  LDG.E.S8 R9, desc[UR36][R20.64+0x4] ;  /* 0x0000042414097981 */ /* 0x000ea2000c1e1300 */
[----:B----4-:R-:W-:-:S03]  /*1c60*/  IADD3 R26, PT, PT, R26, -0x61, RZ ;  /* 0xffffff9f1a1a7810 */ /* 0x010fc60007ffe0ff */
[----:B------:R-:W4:Y:S02]  /*1c70*/  LD.E R23, desc[UR36][R14.64+0x10] ;  /* 0x000010240e177980 */ /* 0x000f24000c101900 */
[----:B------:R-:W-:Y:S02]  /*1c80*/  IMAD R26, R26, R12, R25 ;  /* 0x0000000c1a1a7224 */ /* 0x000fe400078e0219 */
[----:B------:R-:W5:Y:S04]  /*1c90*/  LDG.E.S8 R24, desc[UR36][R20.64+0x6] ;  /* 0x0000062414187981 */ /* 0x000f68000c1e1300 */
[----:B------:R-:W5:Y:S04]  /*1ca0*/  LD.E R12, desc[UR36][R14.64+0x14] ;  /* 0x000014240e0c7980 */ /* 0x000f68000c101900 */
[----:B------:R-:W5:Y:S01]  /*1cb0*/  LD.E R25, desc[UR36][R14.64+0x18] ;  /* 0x000018240e197980 */ /* 0x000f62000c101900 */
[----:B------:R-:W-:-:S02]  /*1cc0*/  IADD3 R13, PT, PT, R13, -0x61, RZ ;  /* 0xffffff9f0d0d7810 */ /* 0x000fc40007ffe0ff */
[----:B---3--:R-:W-:Y:S01]  /*1cd0*/  IADD3 R27, PT, PT, R27, -0x61, RZ ;  /* 0xffffff9f1b1b7810 */ /* 0x008fe20007ffe0ff */
[----:B------:R-:W-:Y:S02]  /*1ce0*/  VIADD R22, R22, 0x8 ;  /* 0x0000000816167836 */ /* 0x000fe40000000000 */
[----:B--2---:R-:W-:-:S04]  /*1cf0*/  VIADD R9, R9, 0xffffff9f ;  /* 0xffffff9f09097836 */ /* 0x004fc80000000000 */
[----:B----4-:R-:W-:Y:S02]  /*1d00*/  IMAD R9, R9, R23, R26 ;  /* 0x0000001709097224 */ /* 0x010fe400078e021a */
[----:B-----5:R-:W-:Y:S02]  /*1d10*/  VIADD R24, R24, 0xffffff9f ;  /* 0xffffff9f18187836 */ /* 0x020fe40000000000 */
[----:B------:R-:W-:-:S04]  /*1d20*/  IMAD R12, R13, R12, R9 ;  /* 0x0000000c0d0c7224 */ /* 0x000fc800078e0209 */
[----:B------:R-:W-:-:S04]  /*1d30*/  IMAD R25, R24, R25, R12 ;  /* 0x0000001918197224 */ /* 0x000fc800078e020c */
[----:B------:R-:W-:-:S07]  /*1d40*/  IMAD R9, R27, R28, R25 ;  /* 0x0000001c1b097224 */ /* 0x000fce00078e0219 */
.L_x_33:
[----:B------:R-:W-:Y:S05]  /*1d50*/  @!P4 BRA `(.L_x_32) ;  /* 0x0000000000c4c947 */ /* 0x000fea0003800000 */
[----:B------:R-:W-:Y:S01]  /*1d60*/  ISETP.NE.AND P5, PT, R6, RZ, PT ;  /* 0x000000ff0600720c */ /* 0x000fe20003fa5270 */
[----:B------:R-:W-:-:S12]  /*1d70*/  @!P2 BRA `(.L_x_34) ;  /* 0x000000000060a947 */ /* 0x000fd80003800000 */
[----:B------:R-:W5:Y:S01]  /*1d80*/  LDCU.64 UR4, c[0x0][0x380] ;  /* 0x00007000ff0477ac */ /* 0x000f620008000a00 */
[----:B01234-:R-:W-:Y:S01]  /*1d90*/  IADD3 R12, PT, PT, R3, R22, RZ ;  /* 0x00000016030c7210 */ /* 0x01ffe20007ffe0ff */
[----:B------:R-:W-:-:S05]  /*1da0*/  IMAD.WIDE.U32 R20, R22, 0x4, R16 ;  /* 0x0000000416147825 */ /* 0x000fca00078e0010 */
[----:B------:R-:W2:Y:S04]  /*1db0*/  LD.E R26, desc[UR36][R20.64] ;  /* 0x00000024141a7980 */ /* 0x000ea8000c101900 */
[----:B------:R-:W3:Y:S04]  /*1dc0*/  LD.E R24, desc[UR36][R20.64+0x4] ;  /* 0x0000042414187980 */ /* 0x000ee8000c101900 */
[----:B------:R-:W4:Y:S01]  /*1dd0*/  LD.E R25, desc[UR36][R20.64+0x8] ;  /* 0x0000082414197980 */ /* 0x000f22000c101900 */
[----:B-----5:R-:W-:-:S03]  /*1de0*/  IADD3 R12, P0, PT, R12, UR4, RZ ;  /* 0x000000040c0c7c10 */ /* 0x020fc6000ff1e0ff */
[----:B------:R-:W5:Y:S01]  /*1df0*/  LD.E R28, desc[UR36][R20.64+0xc] ;  /* 0x00000c24141c7980 */ /* 0x000f62000c101900 */
[----:B------:R-:W-:Y:S01]  /*1e00*/  IADD3 R14, P3, P4, R22, UR4, R3 ;  /* 0x00000004160e7c10 */ /* 0x000fe2000fc7e003 */
[----:B------:R-:W-:-:S03]  /*1e10*/  IMAD.X R13, RZ, RZ, UR5, P0 ;  /* 0x00000005ff0d7e24 */ /* 0x000fc600080e06ff */
[----:B------:R-:W-:Y:S02]  /*1e20*/  IADD3.X R15, PT, PT, RZ, UR5, RZ, P3, P4 ;  /* 0x00000005ff0f7c10 */ /* 0x000fe40009fe84ff */
[----:B------:R-:W2:Y:S04]  /*1e30*/  LDG.E.S8 R12, desc[UR36][R12.64] ;  /* 0x000000240c0c7981 */ /* 0x000ea8000c1e1300 */
[----:B------:R-:W3:Y:S04]  /*1e40*/  LDG.E.S8 R23, desc[UR36][R14.64+0x2] ;  /* 0x000002240e177981 */ /* 0x000ee8000c1e1300 */
[----:B------:R-:W4:Y:S04]  /*1e50*/  LDG.E.S8 R27, desc[UR36][R14.64+0x3] ;  /* 0x000003240e1b7981 */ /* 0x000f28000c1e1300 */
[----:B------:R-:W5:Y:S01]  /*1e60*/  LDG.E.S8 R13, desc[UR36][R14.64+0x1] ;  /* 0x000001240e0d7981 */ /* 0x000f62000c1e1300 */
[----:B------:R-:W-:-:S02]  /*1e70*/  IADD3 R22, PT, PT, R22, 0x4, RZ ;  /* 0x0000000416167810 */ /* 0x000fc40007ffe0ff */
[----:B--2---:R-:W-:-:S05]  /*1e80*/  IADD3 R29, PT, PT, R12, -0x61, RZ ;  /* 0xffffff9f0c1d7810 */ /* 0x004fca0007ffe0ff */
[----:B------:R-:W-:Y:S01]  /*1e90*/  IMAD R29, R29, R26, R9 ;  /* 0x0000001a1d1d7224 */ /* 0x000fe200078e0209 */
[----:B---3--:R-:W-:Y:S01]  /*1ea0*/  IADD3 R23, PT, PT, R23, -0x61, RZ ;  /* 0xffffff9f17177810 */ /* 0x008fe20007ffe0ff */
[----:B-----5:R-:W-:-:S04]  /*1eb0*/  VIADD R13, R13, 0xffffff9f ;  /* 0xffffff9f0d0d7836 */ /* 0x020fc80000000000 */
[----:B------:R-:W-:Y:S02]  /*1ec0*/  IMAD R24, R13, R24, R29 ;  /* 0x000000180d187224 */ /* 0x000fe400078e021d */
[----:B----4-:R-:W-:Y:S02]  /*1ed0*/  VIADD R27, R27, 0xffffff9f ;  /* 0xffffff9f1b1b7836 */ /* 0x010fe40000000000 */
[----:B------:R-:W-:-:S04]  /*1ee0*/  IMAD R23, R23, R25, R24 ;  /* 0x0000001917177224 */ /* 0x000fc800078e0218 */
[----:B------:R-:W-:-:S07]  /*1ef0*/  IMAD R9, R27, R28, R23 ;  /* 0x0000001c1b097224 */ /* 0x000fce00078e0217 */
.L_x_34:
[----:B------:R-:W-:Y:S05]  /*1f00*/  @!P5 BRA `(.L_x_32) ;  /* 0x000000000058d947 */ /* 0x000fea0003800000 */
[----:B------:R-:W5:Y:S01]  /*1f10*/  LDCU.64 UR4, c[0x0][0x380] ;  /* 0x00007000ff0477ac */ /* 0x000f620008000a00 */
[----:B------:R-:W-:Y:S02]  /*1f20*/  IMAD.IADD R14, R3, 0x1, R22 ;  /* 0x00000001030e7824 */ /* 0x000fe400078e0216 */
[----:B01234-:R-:W-:-:S05]  /*1f30*/  IMAD.WIDE.U32 R12, R22, 0x4, R16 ;  /* 0x00000004160c7825 */ /* 0x01ffca00078e0010 */
[----:B------:R-:W2:Y:S01]  /*1f40*/  LD.E R21, desc[UR36][R12.64] ;  /* 0x000000240c157980 */ /* 0x000ea2000c101900 */
[----:B-----5:R-:W-:-:S04]  /*1f50*/  IADD3 R14, P0, PT, R14, UR4, RZ ;  /* 0x000000040e0e7c10 */ /* 0x020fc8000ff1e0ff */
[----:B------:R-:W-:-:S05]  /*1f60*/  IADD3.X R15, PT, PT, RZ, UR5, RZ, P0, !PT ;  /* 0x00000005ff0f7c10 */ /* 0x000fca00087fe4ff */
[----:B------:R-:W3:Y:S01]  /*1f70*/  LDG.E.S8 R14, desc[UR36][R14.64] ;  /* 0x000000240e0e7981 */ /* 0x000ee2000c1e1300 */
[----:B------:R-:W-:Y:S01]  /*1f80*/  ISETP.NE.AND P0, PT, R6, 0x1, PT ;  /* 0x000000010600780c */ /* 0x000fe20003f05270 */
[----:B---3--:R-:W-:-:S04]  /*1f90*/  VIADD R20, R14, 0xffffff9f ;  /* 0xffffff9f0e147836 */ /* 0x008fc80000000000 */
[----:B--2---:R-:W-:-:S08]  /*1fa0*/  IMAD R9, R20, R21, R9 ;  /* 0x0000001514097224 */ /* 0x004fd000078e0209 */
[----:B------:R-:W-:Y:S05]  /*1fb0*/  @!P0 BRA `(.L_x_32) ;  /* 0x00000000002c8947 */ /* 0x000fea0003800000 */
[----:B------:R-:W-:Y:S01]  /*1fc0*/  IADD3 R14, P3, P4, R22, UR4, R3 ;  /* 0x00000004160e7c10 */ /* 0x000fe2000fc7e003 */
[----:B------:R-:W2:Y:S01]  /*1fd0*/  LD.E R21, desc[UR36][R12.64+0x4] ;  /* 0x000004240c157980 */ /* 0x000ea2000c101900 */
[----:B------:R-:W-:Y:S02]  /*1fe0*/  ISETP.NE.AND P0, PT, R6, 0x2, PT ;  /* 0x000000020600780c */ /* 0x000fe40003f05270 */
[----:B------:R-:W-:-:S05]  /*1ff0*/  IADD3.X R15, PT, PT, RZ, UR5, RZ, P3, P4 ;  /* 0x00000005ff0f7c10 */ /* 0x000fca0009fe84ff */
[----:B------:R-:W3:Y:S06]  /*2000*/  LDG.E.S8 R20, desc[UR36][R14.64+0x1] ;  /* 0x000001240e147981 */ /* 0x000eec000c1e1300 */
[----:B------:R-:W4:Y:S04]  /*2010*/  @P0 LDG.E.S8 R22, desc[UR36][R14.64+0x2] ;  /* 0x000002240e160981 */ /* 0x000f28000c1e1300 */
[----:B------:R-:W5:Y:S01]  /*2020*/  @P0 LD.E R23, desc[UR36][R12.64+0x8] ;  /* 0x000008240c170980 */ /* 0x000f62000c101900 */
[----:B---3--:R-:W-:-:S05]  /*2030*/  IADD3 R20, PT, PT, R20, -0x61, RZ ;  /* 0xffffff9f14147810 */ /* 0x008fca0007ffe0ff */
[----:B--2---:R-:W-:Y:S02]  /*2040*/  IMAD R9, R20, R21, R9 ;  /* 0x0000001514097224 */ /* 0x004fe400078e0209 */
[----:B----4-:R-:W-:-:S04]  /*2050*/  @P0 VIADD R22, R22, 0xffffff9f ;  /* 0xffffff9f16160836 */ /* 0x010fc80000000000 */
[----:B-----5:R-:W-:-:S07]  /*2060*/  @P0 IMAD R9, R22, R23, R9 ;  /* 0x0000001716090224 */ /* 0x020fce00078e0209 */
.L_x_32:
[----:B------:R-:W5:Y:S01]  /*2070*/  LDCU.64 UR4, c[0x0][0x3a0] ;  /* 0x00007400ff0477ac */ /* 0x000f620008000a00 */
[----:B01234-:R-:W-:Y:S01]  /*2080*/  IMAD.HI R12, R9, 0x4ec4ec4f, RZ ;  /* 0x4ec4ec4f090c7827 */ /* 0x01ffe200078e02ff */
[----:B------:R-:W-:Y:S02]  /*2090*/  IADD3 R15, PT, PT, R4, R7, RZ ;  /* 0x00000007040f7210 */ /* 0x000fe40007ffe0ff */
[----:B------:R-:W-:Y:S02]  /*20a0*/  IADD3 R7, PT, PT, R7, 0x1, RZ ;  /* 0x0000000107077810 */ /* 0x000fe40007ffe0ff */
[----:B------:R-:W-:-:S04]  /*20b0*/  SHF.R.U32.HI R13, RZ, 0x1f, R12 ;  /* 0x0000001fff0d7819 */ /* 0x000fc8000001160c */
[----:B------:R-:W-:-:S05]  /*20c0*/  LEA.HI R14, R12, R13, RZ, 0x1d ;  /* 0x0000000d0c0e7211 */ /* 0x000fca00078fe8ff */
[----:B------:R-:W-:Y:S01]  /*20d0*/  IMAD R14, R14, -0x1a, R9 ;  /* 0xffffffe60e0e7824 */ /* 0x000fe200078e0209 */
[----:B-----5:R-:W-:-:S03]  /*20e0*/  IADD3 R12, P0, PT, R15, UR4, RZ ;  /* 0x000000040f0c7c10 */ /* 0x020fc6000ff1e0ff */
[----:B------:R-:W-:Y:S01]  /*20f0*/  VIADD R9, R14, 0x61 ;  /* 0x000000610e097836 */ /* 0x000fe20000000000 */
[----:B------:R-:W-:Y:S02]  /*2100*/  LEA.HI.X.SX32 R13, R15, UR5, 0x1, P0 ;  /* 0x000000050f0d7c11 */ /* 0x000fe400080f0eff */
[----:B------:R-:W-:-:S03]  /*2110*/  ISETP.NE.AND P0, PT, R7, R8, PT ;  /* 0x000000080700720c */ /* 0x000fc60003f05270 */
[----:B------:R0:W-:Y:S10]  /*2120*/  STG.E.U8 desc[UR36][R12.64], R9 ;  /* 0x000000090c007986 */ /* 0x0001f4000c101124 */
[----:B------:R-:W-:Y:S05]  /*2130*/  @P0 BRA `(.L_x_35) ;  /* 0xffffffec00840947 */ /* 0x000fea000383ffff */
.L_x_18:
[----:B------:R-:W-:Y:S05]  /*2140*/  BSYNC.RECONVERGENT B0 ;  /* 0x0000000000007941 */ /* 0x000fea0003800200 */
.L_x_17:
[----:B------:R-:W-:Y:S01]  /*2150*/  MOV R2, 0x8 ;  /* 0x0000000800027802 */ /* 0x000fe20000000f00 */
[----:B------:R-:W-:Y:S01]  /*2160*/  IMAD.MOV.U32 R4, RZ, RZ, R18 ;  /* 0x000000ffff047224 */ /* 0x000fe200078e0012 */
[----:B------:R-:W-:Y:S02]  /*2170*/  MOV R5, R19 ;  /* 0x0000001300057202 */ /* 0x000fe40000000f00 */
[----:B------:R1:W2:Y:S05]  /*2180*/  LDC.64 R6, c[0x4][R2] ;  /* 0x0100000002067b82 */ /* 0x0002aa0000000a00 */
[----:B------:R-:W-:-:S07]  /*2190*/  LEPC R20, `(.L_x_36) ;  /* 0x000000001014794e */ /* 0x000fce0000000000 */
[----:B012---:R-:W-:Y:S05]  /*21a0*/  CALL.ABS.NOINC R6 ;  /* 0x0000000006007343 */ /* 0x007fea0003c00000 */
.L_x_36:
[----:B------:R-:W0:Y:S01]  /*21b0*/  LDC.64 R2, c[0x4][R2] ;  /* 0x0100000002027b82 */ /* 0x000e220000000a00 */
[----:B------:R-:W-:Y:S01]  /*21c0*/  IMAD.MOV.U32 R4, RZ, RZ, R16 ;  /* 0x000000ffff047224 */ /* 0x000fe200078e0010 */
[----:B------:R-:W-:-:S07]  /*21d0*/  MOV R5, R17 ;  /* 0x0000001100057202 */ /* 0x000fce0000000f00 */
[----:B------:R-:W-:-:S07]  /*21e0*/  LEPC R20, `(.L_x_37) ;  /* 0x000000001014794e */ /* 0x000fce0000000000 */
[----:B0-----:R-:W-:Y:S05]  /*21f0*/  CALL.ABS.NOINC R2 ;  /* 0x0000000002007343 */ /* 0x001fea0003c00000 */
.L_x_37:
[----:B------:R-:W-:Y:S05]  /*2200*/  EXIT ;  /* 0x000000000000794d */ /* 0x000fea0003800000 */
.L_x_38:
[----:B------:R-:W-:-:S00]  /*2210*/  BRA `(.L_x_38) ;  /* 0xfffffffc00fc7947 */ /* 0x000fc0000383ffff */
[----:B------:R-:W-:-:S00]  /*2220*/  NOP ;  /* 0x0000000000007918 */ /* 0x000fc00000000000 */
        /* <DEDUP_REMOVED lines=13> */
.L_x_89:


//--------------------- .text._Z23get_chi_squared_for_allPKciiiPf --------------------------
	.section	.text._Z23get_chi_squared_for_allPKciiiPf,"ax",@progbits
	.align	128
        .global         _Z23get_chi_squared_for_allPKciiiPf
        .type           _Z23get_chi_squared_for_allPKciiiPf,@function
        .size           _Z23get_chi_squared_for_allPKciiiPf,(.L_x_88 - _Z23get_chi_squared_for_allPKciiiPf)
        .other          _Z23get_chi_squared_for_allPKciiiPf,@"STO_CUDA_ENTRY STV_DEFAULT"
_Z23get_chi_squared_for_allPKciiiPf:
.text._Z23get_chi_squared_for_allPKciiiPf:
[----:B------:R-:W0:Y:S01]  /*0000*/  LDC R1, c[0x0][0x37c] ;  /* 0x0000df00ff017b82 */ /* 0x000e220000000800 */
[----:B------:R-:W1:Y:S07]  /*0010*/  S2R R3, SR_TID.X ;  /* 0x0000000000037919 */ /* 0x000e6e0000002100 */
[----:B------:R-:W1:Y:S01]  /*0020*/  S2UR UR4, SR_CTAID.X ;  /* 0x00000000000479c3 */ /* 0x000e620000002500 */
[----:B------:R-:W2:Y:S07]  /*0030*/  LDCU UR5, c[0x0][0x390] ;  /* 0x00007200ff0577ac */ /* 0x000eae0008000800 */
[----:B------:R-:W1:Y:S02]  /*0040*/  LDC R24, c[0x0][0x360] ;  /* 0x0000d800ff187b82 */ /* 0x000e640000000800 */
[----:B-1----:R-:W-:-:S05]  /*0050*/  IMAD R24, R24, UR4, R3 ;  /* 0x0000000418187c24 */ /* 0x002fca000f8e0203 */
[----:B--2---:R-:W-:-:S13]  /*0060*/  ISETP.GE.AND P0, PT, R24, UR5, PT ;  /* 0x0000000518007c0c */ /* 0x004fda000bf06270 */
[----:B0-----:R-:W-:Y:S05]  /*0070*/  @P0 EXIT ;  /* 0x000000000000094d */ /* 0x001fea0003800000 */
[----:B------:R-:W0:Y:S01]  /*0080*/  LDCU UR4, c[0x0][0x38c] ;  /* 0x00007180ff0477ac */ /* 0x000e220008000800 */
[----:B------:R-:W-:-:S04]  /*0090*/  MOV R0, 0x0 ;  /* 0x0000000000007802 */ /* 0x000fc80000000f00 */
[----:B------:R1:W2:Y:S01]  /*00a0*/  LDC.64 R2, c[0x4][R0] ;  /* 0x0100000000027b82 */ /* 0x0002a20000000a00 */
[----:B0-----:R-:W-:-:S06]  /*00b0*/  UIMAD.WIDE UR4, UR4, 0x4, URZ ;  /* 0x00000004040478a5 */ /* 0x001fcc000f8e02ff */
[----:B------:R-:W-:Y:S02]  /*00c0*/  IMAD.U32 R7, RZ, RZ, UR5 ;  /* 0x00000005ff077e24 */ /* 0x000fe4000f8e00ff */
[----:B------:R-:W-:Y:S02]  /*00d0*/  IMAD.U32 R5, RZ, RZ, UR5 ;  /* 0x00000005ff057e24 */ /* 0x000fe4000f8e00ff */
[----:B------:R-:W-:Y:S02]  /*00e0*/  IMAD.U32 R4, RZ, RZ, UR4 ;  /* 0x00000004ff047e24 */ /* 0x000fe4000f8e00ff */
[----:B------:R-:W-:Y:S02]  /*00f0*/  IMAD.U32 R6, RZ, RZ, UR4 ;  /* 0x00000004ff067e24 */ /* 0x000fe4000f8e00ff */
[----:B-1----:R-:W-:-:S07]  /*0100*/  IMAD.MOV.U32 R5, RZ, RZ, R7 ;  /* 0x000000ffff057224 */ /* 0x002fce00078e0007 */
[----:B------:R-:W-:-:S07]  /*0110*/  LEPC R20, `(.L_x_39) ;  /* 0x000000001014794e */ /* 0x000fce0000000000 */
[----:B--2---:R-:W-:Y:S05]  /*0120*/  CALL.ABS.NOINC R2 ;  /* 0x0000000002007343 */ /* 0x004fea0003c00000 */
.L_x_39:
[----:B------:R-:W0:Y:S01]  /*0130*/  LDC R6, c[0x0][0x38c] ;  /* 0x0000e300ff067b82 */ /* 0x000e220000000800 */
[----:B------:R-:W-:Y:S01]  /*0140*/  BSSY.RECONVERGENT B0, `(.L_x_40) ;  /* 0x0000016000007945 */ /* 0x000fe20003800200 */
[----:B------:R-:W-:Y:S02]  /*0150*/  IMAD.MOV.U32 R19, RZ, RZ, R5 ;  /* 0x000000ffff137224 */ /* 0x000fe400078e0005 */
[----:B------:R-:W-:Y:S02]  /*0160*/  IMAD.MOV.U32 R18, RZ, RZ, R4 ;  /* 0x000000ffff127224 */ /* 0x000fe400078e0004 */
[----:B------:R-:W-:Y:S02]  /*0170*/  IMAD.MOV.U32 R5, RZ, RZ, RZ ;  /* 0x000000ffff057224 */ /* 0x000fe400078e00ff */
[----:B------:R-:W1:Y:S01]  /*0180*/  LDC.64 R22, c[0x0][0x358] ;  /* 0x0000d600ff167b82 */ /* 0x000e620000000a00 */
[----:B0-----:R-:W-:-:S04]  /*0190*/  VIMNMX R0, PT, PT, R24, R6, PT ;  /* 0x0000000618007248 */ /* 0x001fc80003fe0100 */
[----:B------:R-:W-:-:S13]  /*01a0*/  ISETP.GE.AND P0, PT, R0, 0x1, PT ;  /* 0x000000010000780c */ /* 0x000fda0003f06270 */
[----:B-1----:R-:W-:Y:S05]  /*01b0*/  @!P0 BRA `(.L_x_41) ;  /* 0x0000000000388947 */ /* 0x002fea0003800000 */
[----:B------:R-:W-:Y:S02]  /*01c0*/  IMAD.MOV.U32 R5, RZ, RZ, RZ ;  /* 0x000000ffff057224 */ /* 0x000fe400078e00ff */
[----:B------:R-:W-:-:S07]  /*01d0*/  IMAD.MOV.U32 R0, RZ, RZ, R24 ;  /* 0x000000ffff007224 */ /* 0x000fce00078e0018 */
.L_x_42:
[----:B------:R-:W-:Y:S01]  /*01e0*/  IMAD.HI.U32 R2, R0, 0x4ec4ec4f, RZ ;  /* 0x4ec4ec4f00027827 */ /* 0x000fe200078e00ff */
[----:B------:R-:W-:Y:S02]  /*01f0*/  R2UR UR4, R22 ;  /* 0x00000000160472ca */ /* 0x000fe400000e0000 */
[----:B------:R-:W-:Y:S02]  /*0200*/  R2UR UR5, R23 ;  /* 0x00000000170572ca */ /* 0x000fe400000e0000 */
[----:B------:R-:W-:Y:S01]  /*0210*/  SHF.R.U32.HI R7, RZ, 0x3, R2 ;  /* 0x00000003ff077819 */ /* 0x000fe20000011602 */
[----:B------:R-:W-:-:S04]  /*0220*/  IMAD.WIDE.U32 R2, R5, 0x4, R18 ;  /* 0x0000000405027825 */ /* 0x000fc800078e0012 */
[----:B------:R-:W-:Y:S02]  /*0230*/  VIADD R5, R5, 0x1 ;  /* 0x0000000105057836 */ /* 0x000fe40000000000 */
[----:B------:R-:W-:-:S03]  /*0240*/  IMAD R9, R7, -0x1a, R0 ;  /* 0xffffffe607097824 */ /* 0x000fc600078e0200 */
[----:B------:R-:W-:Y:S02]  /*0250*/  ISETP.GE.AND P0, PT, R5, R6, PT ;  /* 0x000000060500720c */ /* 0x000fe40003f06270 */
[----:B------:R0:W-:Y:S02]  /*0260*/  ST.E desc[UR4][R2.64], R9 ;  /* 0x0000000902007985 */ /* 0x0001e4000c101904 */
[----:B------:R-:W-:Y:S01]  /*0270*/  ISETP.LT.U32.OR P0, PT, R0, 0x1a, P0 ;  /* 0x0000001a0000780c */ /* 0x000fe20000701470 */
[----:B------:R-:W-:-:S12]  /*0280*/  IMAD.MOV.U32 R0, RZ, RZ, R7 ;  /* 0x000000ffff007224 */ /* 0x000fd800078e0007 */
[----:B0-----:R-:W-:Y:S05]  /*0290*/  @!P0 BRA `(.L_x_42) ;  /* 0xfffffffc00d08947 */ /* 0x001fea000383ffff */
.L_x_41:
[----:B------:R-:W-:Y:S05]  /*02a0*/  BSYNC.RECONVERGENT B0 ;  /* 0x0000000000007941 */ /* 0x000fea0003800200 */
.L_x_40:
[----:B------:R-:W-:Y:S01]  /*02b0*/  ISETP.GE.AND P0, PT, R5, R6, PT ;  /* 0x000000060500720c */ /* 0x000fe20003f06270 */
[----:B------:R-:W-:-:S12]  /*02c0*/  BSSY.RECONVERGENT B0, `(.L_x_43) ;  /* 0x000007e000007945 */ /* 0x000fd80003800200 */
[----:B------:R-:W-:Y:S05]  /*02d0*/  @P0 BRA `(.L_x_44) ;  /* 0x0000000400f00947 */ /* 0x000fea0003800000 */
[----:B------:R-:W-:Y:S01]  /*02e0*/  IMAD.IADD R0, R5, 0x1, -R6 ;  /* 0x0000000105007824 */ /* 0x000fe200078e0a06 */
[----:B------:R-:W-:Y:S01]  /*02f0*/  BSSY.RECONVERGENT B1, `(.L_x_45) ;  /* 0x000003d000017945 */ /* 0x000fe20003800200 */
[----:B------:R-:W-:-:S03]  /*0300*/  IMAD.IADD R4, R6, 0x1, -R5 ;  /* 0x0000000106047824 */ /* 0x000fc600078e0a05 */
[----:B------:R-:W-:Y:S02]  /*0310*/  ISETP.GT.U32.AND P0, PT, R0, -0x10, PT ;  /* 0xfffffff00000780c */ /* 0x000fe40003f04070 */
[----:B------:R-:W-:-:S04]  /*0320*/  LOP3.LUT R6, R4, 0xf, RZ, 0xc0, !PT ;  /* 0x0000000f04067812 */ /* 0x000fc800078ec0ff */
[----:B------:R-:W-:-:S07]  /*0330*/  ISETP.NE.AND P1, PT, R6, RZ, PT ;  /* 0x000000ff0600720c */ /* 0x000fce0003f25270 */
[----:B------:R-:W-:Y:S06]  /*0340*/  @P0 BRA `(.L_x_46) ;  /* 0x0000000000dc0947 */ /* 0x000fec0003800000 */
[----:B------:R-:W-:Y:S01]  /*0350*/  LOP3.LUT R7, R4, 0xfffffff0, RZ, 0xc0, !PT ;  /* 0xfffffff004077812 */ /* 0x000fe200078ec0ff */
[----:B------:R-:W-:-:S07]  /*0360*/  IMAD.MOV.U32 R0, RZ, RZ, RZ ;  /* 0x000000ffff007224 */ /* 0x000fce00078e00ff */
.L_x_47:
[----:B------:R-:W-:Y:S01]  /*0370*/  VIADD R0, R0, 0x10 ;  /* 0x0000001000007836 */ /* 0x000fe20000000000 */
[C---:B------:R-:W-:Y:S01]  /*0380*/  R2UR UR4, R22.reuse ;  /* 0x00000000160472ca */ /* 0x040fe200000e0000 */
[----:B0-----:R-:W-:Y:S01]  /*0390*/  IMAD.WIDE.U32 R2, R5, 0x4, R18 ;  /* 0x0000000405027825 */ /* 0x001fe200078e0012 */
[----:B------:R-:W-:Y:S02]  /*03a0*/  R2UR UR5, R23 ;  /* 0x00000000170572ca */ /* 0x000fe400000e0000 */
[C---:B------:R-:W-:Y:S01]  /*03b0*/  R2UR UR6, R22.reuse ;  /* 0x00000000160672ca */ /* 0x040fe200000e0000 */
[----:B------:R-:W-:Y:S01]  /*03c0*/  VIADD R5, R5, 0x10 ;  /* 0x0000001005057836 */ /* 0x000fe20000000000 */
[C---:B------:R-:W-:Y:S02]  /*03d0*/  R2UR UR7, R23.reuse ;  /* 0x00000000170772ca */ /* 0x040fe400000e0000 */
[----:B------:R-:W-:Y:S02]  /*03e0*/  R2UR UR8, R22 ;  /* 0x00000000160872ca */ /* 0x000fe400000e0000 */
[----:B------:R-:W-:-:S02]  /*03f0*/  R2UR UR9, R23 ;  /* 0x00000000170972ca */ /* 0x000fc400000e0000 */
[C---:B------:R-:W-:Y:S02]  /*0400*/  R2UR UR10, R22.reuse ;  /* 0x00000000160a72ca */ /* 0x040fe400000e0000 */
[C---:B------:R-:W-:Y:S01]  /*0410*/  R2UR UR11, R23.reuse ;  /* 0x00000000170b72ca */ /* 0x040fe200000e0000 */
[----:B------:R0:W-:Y:S01]  /*0420*/  ST.E desc[UR4][R2.64], RZ ;  /* 0x000000ff02007985 */ /* 0x0001e2000c101904 */
[C---:B------:R-:W-:Y:S02]  /*0430*/  R2UR UR12, R22.reuse ;  /* 0x00000000160c72ca */ /* 0x040fe400000e0000 */
[C---:B------:R-:W-:Y:S01]  /*0440*/  R2UR UR13, R23.reuse ;  /* 0x00000000170d72ca */ /* 0x040fe200000e0000 */
[----:B------:R0:W-:Y:S01]  /*0450*/  ST.E desc[UR6][R2.64+0x4], RZ ;  /* 0x000004ff02007985 */ /* 0x0001e2000c101906 */
[C---:B------:R-:W-:Y:S02]  /*0460*/  R2UR UR14, R22.reuse ;  /* 0x00000000160e72ca */ /* 0x040fe400000e0000 */
[----:B------:R-:W-:Y:S01]  /*0470*/  R2UR UR15, R23 ;  /* 0x00000000170f72ca */ /* 0x000fe200000e0000 */
[----:B------:R0:W-:Y:S01]  /*0480*/  ST.E desc[UR8][R2.64+0x8], RZ ;  /* 0x000008ff02007985 */ /* 0x0001e2000c101908 */
[----:B------:R-:W-:-:S02]  /*0490*/  R2UR UR16, R22 ;  /* 0x00000000161072ca */ /* 0x000fc400000e0000 */
        /* <DEDUP_REMOVED lines=27> */
[----:B------:R-:W-:Y:S01]  /*0650*/  R2UR UR35, R23 ;  /* 0x00000000172372ca */ /* 0x000fe200000e0000 */
[----:B------:R0:W-:Y:S01]  /*0660*/  ST.E desc[UR28][R2.64+0x30], RZ ;  /* 0x000030ff02007985 */ /* 0x0001e2000c10191c */
[----:B------:R-:W-:-:S03]  /*0670*/  ISETP.NE.AND P0, PT, R0, R7, PT ;  /* 0x000000070000720c */ /* 0x000fc60003f05270 */
[----:B------:R0:W-:Y:S04]  /*0680*/  ST.E desc[UR30][R2.64+0x34], RZ ;  /* 0x000034ff02007985 */ /* 0x0001e8000c10191e */
[----:B------:R0:W-:Y:S04]  /*0690*/  ST.E desc[UR32][R2.64+0x38], RZ ;  /* 0x000038ff02007985 */ /* 0x0001e8000c101920 */
[----:B------:R0:W-:Y:S02]  /*06a0*/  ST.E desc[UR34][R2.64+0x3c], RZ ;  /* 0x00003cff02007985 */ /* 0x0001e4000c101922 */
[----:B------:R-:W-:Y:S05]  /*06b0*/  @P0 BRA `(.L_x_47) ;  /* 0xfffffffc002c0947 */ /* 0x000fea000383ffff */
.L_x_46:
[----:B------:R-:W-:Y:S05]  /*06c0*/  BSYNC.RECONVERGENT B1 ;  /* 0x0000000000017941 */ /* 0x000fea0003800200 */
.L_x_45:
[----:B------:R-:W-:Y:S05]  /*06d0*/  @!P1 BRA `(.L_x_44) ;  /* 0x0000000000f09947 */ /* 0x000fea0003800000 */
[----:B------:R-:W-:Y:S01]  /*06e0*/  ISETP.GE.U32.AND P0, PT, R6, 0x8, PT ;  /* 0x000000080600780c */ /* 0x000fe20003f06070 */
[----:B------:R-:W-:Y:S01]  /*06f0*/  BSSY.RECONVERGENT B1, `(.L_x_48) ;  /* 0x000001e000017945 */ /* 0x000fe20003800200 */
[----:B------:R-:W-:-:S04]  /*0700*/  LOP3.LUT R0, R4, 0x7, RZ, 0xc0, !PT ;  /* 0x0000000704007812 */ /* 0x000fc800078ec0ff */
[----:B------:R-:W-:-:S07]  /*0710*/  ISETP.NE.AND P1, PT, R0, RZ, PT ;  /* 0x000000ff0000720c */ /* 0x000fce0003f25270 */
[----:B------:R-:W-:Y:S06]  /*0720*/  @!P0 BRA `(.L_x_49) ;  /* 0x0000000000688947 */ /* 0x000fec0003800000 */
        /* <DEDUP_REMOVED lines=20> */
[----:B------:R-:W-:Y:S02]  /*0870*/  R2UR UR18, R22 ;  /* 0x00000000161272ca */ /* 0x000fe400000e0000 */
[----:B------:R-:W-:Y:S01]  /*0880*/  R2UR UR19, R23 ;  /* 0x00000000171372ca */ /* 0x000fe200000e0000 */
[----:B------:R1:W-:Y:S04]  /*0890*/  ST.E desc[UR12][R2.64+0x10], RZ ;  /* 0x000010ff02007985 */ /* 0x0003e8000c10190c */
[----:B------:R1:W-:Y:S04]  /*08a0*/  ST.E desc[UR14][R2.64+0x14], RZ ;  /* 0x000014ff02007985 */ /* 0x0003e8000c10190e */
[----:B------:R1:W-:Y:S04]  /*08b0*/  ST.E desc[UR16][R2.64+0x18], RZ ;  /* 0x000018ff02007985 */ /* 0x0003e8000c101910 */
[----:B------:R1:W-:Y:S02]  /*08c0*/  ST.E desc[UR18][R2.64+0x1c], RZ ;  /* 0x00001cff02007985 */ /* 0x0003e4000c101912 */
.L_x_49:
[----:B------:R-:W-:Y:S05]  /*08d0*/  BSYNC.RECONVERGENT B1 ;  /* 0x0000000000017941 */ /* 0x000fea0003800200 */
.L_x_48:
[----:B------:R-:W-:Y:S05]  /*08e0*/  @!P1 BRA `(.L_x_44) ;  /* 0x00000000006c9947 */ /* 0x000fea0003800000 */
[----:B------:R-:W-:Y:S02]  /*08f0*/  ISETP.GE.U32.AND P0, PT, R0, 0x4, PT ;  /* 0x000000040000780c */ /* 0x000fe40003f06070 */
[----:B------:R-:W-:-:S04]  /*0900*/  LOP3.LUT R7, R4, 0x3, RZ, 0xc0, !PT ;  /* 0x0000000304077812 */ /* 0x000fc800078ec0ff */
[----:B------:R-:W-:-:S07]  /*0910*/  ISETP.NE.AND P1, PT, R7, RZ, PT ;  /* 0x000000ff0700720c */ /* 0x000fce0003f25270 */
[C---:B------:R-:W-:Y:S01]  /*0920*/  @P0 R2UR UR4, R22.reuse ;  /* 0x00000000160402ca */ /* 0x040fe200000e0000 */
[----:B01----:R-:W-:Y:S01]  /*0930*/  @P0 IMAD.WIDE.U32 R2, R5, 0x4, R18 ;  /* 0x0000000405020825 */ /* 0x003fe200078e0012 */
[----:B------:R-:W-:Y:S02]  /*0940*/  @P0 R2UR UR5, R23 ;  /* 0x00000000170502ca */ /* 0x000fe400000e0000 */
[C---:B------:R-:W-:Y:S01]  /*0950*/  @P0 R2UR UR6, R22.reuse ;  /* 0x00000000160602ca */ /* 0x040fe200000e0000 */
[----:B------:R-:W-:Y:S01]  /*0960*/  @P0 VIADD R5, R5, 0x4 ;  /* 0x0000000405050836 */ /* 0x000fe20000000000 */
[C---:B------:R-:W-:Y:S02]  /*0970*/  @P0 R2UR UR7, R23.reuse ;  /* 0x00000000170702ca */ /* 0x040fe400000e0000 */
[----:B------:R-:W-:Y:S02]  /*0980*/  @P0 R2UR UR8, R22 ;  /* 0x00000000160802ca */ /* 0x000fe400000e0000 */
[----:B------:R-:W-:-:S02]  /*0990*/  @P0 R2UR UR9, R23 ;  /* 0x00000000170902ca */ /* 0x000fc400000e0000 */
[----:B------:R-:W-:Y:S02]  /*09a0*/  @P0 R2UR UR10, R22 ;  /* 0x00000000160a02ca */ /* 0x000fe400000e0000 */
[----:B------:R-:W-:Y:S01]  /*09b0*/  @P0 R2UR UR11, R23 ;  /* 0x00000000170b02ca */ /* 0x000fe200000e0000 */
[----:B------:R2:W-:Y:S04]  /*09c0*/  @P0 ST.E desc[UR4][R2.64], RZ ;  /* 0x000000ff02000985 */ /* 0x0005e8000c101904 */
[----:B------:R2:W-:Y:S04]  /*09d0*/  @P0 ST.E desc[UR6][R2.64+0x4], RZ ;  /* 0x000004ff02000985 */ /* 0x0005e8000c101906 */
[----:B------:R2:W-:Y:S04]  /*09e0*/  @P0 ST.E desc[UR8][R2.64+0x8], RZ ;  /* 0x000008ff02000985 */ /* 0x0005e8000c101908 */
[----:B------:R2:W-:Y:S01]  /*09f0*/  @P0 ST.E desc[UR10][R2.64+0xc], RZ ;  /* 0x00000cff02000985 */ /* 0x0005e2000c10190a */
[----:B------:R-:W-:Y:S05]  /*0a00*/  @!P1 BRA `(.L_x_44) ;  /* 0x0000000000249947 */ /* 0x000fea0003800000 */
[----:B------:R-:W-:-:S07]  /*0a10*/  IMAD.MOV.U32 R0, RZ, RZ, RZ ;  /* 0x000000ffff007224 */ /* 0x000fce00078e00ff */
.L_x_50:
[----:B------:R-:W-:Y:S01]  /*0a20*/  VIADD R0, R0, 0x1 ;  /* 0x0000000100007836 */ /* 0x000fe20000000000 */
[----:B------:R-:W-:Y:S01]  /*0a30*/  R2UR UR4, R22 ;  /* 0x00000000160472ca */ /* 0x000fe200000e0000 */
[----:B--23--:R-:W-:Y:S01]  /*0a40*/  IMAD.WIDE.U32 R2, R5, 0x4, R18 ;  /* 0x0000000405027825 */ /* 0x00cfe200078e0012 */
[----:B------:R-:W-:Y:S02]  /*0a50*/  R2UR UR5, R23 ;  /* 0x00000000170572ca */ /* 0x000fe400000e0000 */
[----:B------:R-:W-:Y:S01]  /*0a60*/  ISETP.NE.AND P0, PT, R0, R7, PT ;  /* 0x000000070000720c */ /* 0x000fe20003f05270 */
[----:B------:R-:W-:-:S10]  /*0a70*/  VIADD R5, R5, 0x1 ;  /* 0x0000000105057836 */ /* 0x000fd40000000000 */
[----:B------:R3:W-:Y:S02]  /*0a80*/  ST.E desc[UR4][R2.64], RZ ;  /* 0x000000ff02007985 */ /* 0x0007e4000c101904 */
[----:B------:R-:W-:Y:S05]  /*0a90*/  @P0 BRA `(.L_x_50) ;  /* 0xfffffffc00e00947 */ /* 0x000fea000383ffff */
.L_x_44:
[----:B------:R-:W-:Y:S05]  /*0aa0*/  BSYNC.RECONVERGENT B0 ;  /* 0x0000000000007941 */ /* 0x000fea0003800200 */
.L_x_43:
[----:B0123--:R-:W0:Y:S01]  /*0ab0*/  LDC.64 R2, c[0x0][0x398] ;  /* 0x0000e600ff027b82 */ /* 0x00fe220000000a00 */
[----:B------:R-:W-:Y:S01]  /*0ac0*/  R2UR UR4, R22 ;  /* 0x00000000160472ca */ /* 0x000fe200000e0000 */
[----:B------:R-:W-:Y:S01]  /*0ad0*/  IMAD.MOV.U32 R4, RZ, RZ, 0x68 ;  /* 0x00000068ff047424 */ /* 0x000fe200078e00ff */
[----:B------:R-:W-:Y:S01]  /*0ae0*/  R2UR UR5, R23 ;  /* 0x00000000170572ca */ /* 0x000fe200000e0000 */
[----:B------:R-:W-:Y:S01]  /*0af0*/  IMAD.MOV.U32 R5, RZ, RZ, RZ ;  /* 0x000000ffff057224 */ /* 0x000fe200078e00ff */
[----:B------:R-:W-:Y:S01]  /*0b00*/  MOV R0, 0x0 ;  /* 0x0000000000007802 */ /* 0x000fe20000000f00 */
[----:B0-----:R-:W-:-:S03]  /*0b10*/  IMAD.WIDE R24, R24, 0x4, R2 ;  /* 0x0000000418187825 */ /* 0x001fc600078e0202 */
[----:B------:R0:W1:Y:S07]  /*0b20*/  LDC.64 R2, c[0x4][R0] ;  /* 0x0100000000027b82 */ /* 0x00006e0000000a00 */
[----:B------:R0:W-:Y:S02]  /*0b30*/  STG.E desc[UR4][R24.64], RZ ;  /* 0x000000ff18007986 */ /* 0x0001e4000c101904 */
[----:B------:R-:W-:-:S07]  /*0b40*/  LEPC R20, `(.L_x_51) ;  /* 0x000000001014794e */ /* 0x000fce0000000000 */
[----:B01----:R-:W-:Y:S05]  /*0b50*/  CALL.ABS.NOINC R2 ;  /* 0x0000000002007343 */ /* 0x003fea0003c00000 */
.L_x_51:
[----:B------:R-:W0:Y:S01]  /*0b60*/  LDCU UR4, c[0x0][0x388] ;  /* 0x00007100ff0477ac */ /* 0x000e220008000800 */
[----:B------:R-:W-:Y:S02]  /*0b70*/  IMAD.MOV.U32 R16, RZ, RZ, R4 ;  /* 0x000000ffff107224 */ /* 0x000fe400078e0004 */
[----:B------:R-:W-:Y:S02]  /*0b80*/  IMAD.MOV.U32 R17, RZ, RZ, R5 ;  /* 0x000000ffff117224 */ /* 0x000fe400078e0005 */
[----:B0-----:R-:W-:-:S05]  /*0b90*/  IMAD.U32 R12, RZ, RZ, UR4 ;  /* 0x00000004ff0c7e24 */ /* 0x001fca000f8e00ff */
[----:B------:R-:W-:-:S13]  /*0ba0*/  ISETP.GE.AND P0, PT, R12, 0x1, PT ;  /* 0x000000010c00780c */ /* 0x000fda0003f06270 */
[----:B------:R-:W-:Y:S05]  /*0bb0*/  @!P0 BRA `(.L_x_52) ;  /* 0x0000001000488947 */ /* 0x000fea0003800000 */
[----:B------:R-:W0:Y:S01]  /*0bc0*/  LDC R5, c[0x0][0x38c] ;  /* 0x0000e300ff057b82 */ /* 0x000e220000000800 */
[----:B------:R-:W-:Y:S01]  /*0bd0*/  BSSY.RECONVERGENT B0, `(.L_x_52) ;  /* 0x0000110000007945 */ /* 0x000fe20003800200 */
[----:B0-----:R-:W-:-:S13]  /*0be0*/  ISETP.GT.AND P0, PT, R5, RZ, PT ;  /* 0x000000ff0500720c */ /* 0x001fda0003f04270 */
[----:B------:R-:W-:Y:S05]  /*0bf0*/  @P0 BRA `(.L_x_53) ;  /* 0x0000000000380947 */ /* 0x000fea0003800000 */
[----:B------:R-:W-:Y:S02]  /*0c00*/  R2UR UR4, R22 ;  /* 0x00000000160472ca */ /* 0x000fe400000e0000 */
[----:B------:R-:W-:-:S13]  /*0c10*/  R2UR UR5, R23 ;  /* 0x00000000170572ca */ /* 0x000fda00000e0000 */
[----:B------:R0:W5:Y:S01]  /*0c20*/  LD.E R3, desc[UR4][R16.64] ;  /* 0x0000000410037980 */ /* 0x000162000c101900 */
[----:B------:R-:W-:Y:S01]  /*0c30*/  BSSY.RECONVERGENT B1, `(.L_x_54) ;  /* 0x0000006000017945 */ /* 0x000fe20003800200 */
[----:B------:R-:W-:-:S07]  /*0c40*/  IMAD.MOV.U32 R0, RZ, RZ, RZ ;  /* 0x000000ffff007224 */ /* 0x000fce00078e00ff */
.L_x_55:
[----:B------:R-:W-:Y:S02]  /*0c50*/  IMAD.IADD R0, R0, 0x1, R5 ;  /* 0x0000000100007824 */ /* 0x000fe400078e0205 */
[----:B-----5:R-:W-:-:S03]  /*0c60*/  VIADD R3, R3, 0x1 ;  /* 0x0000000103037836 */ /* 0x020fc60000000000 */
[----:B------:R-:W-:-:S13]  /*0c70*/  ISETP.GE.AND P0, PT, R0, R12, PT ;  /* 0x0000000c0000720c */ /* 0x000fda0003f06270 */
[----:B------:R-:W-:Y:S05]  /*0c80*/  @!P0 BRA `(.L_x_55) ;  /* 0xfffffffc00f08947 */ /* 0x000fea000383ffff */
[----:B------:R-:W-:Y:S05]  /*0c90*/  BSYNC.RECONVERGENT B1 ;  /* 0x0000000000017941 */ /* 0x000fea0003800200 */
.L_x_54:
[----:B------:R-:W-:Y:S02]  /*0ca0*/  R2UR UR4, R22 ;  /* 0x00000000160472ca */ /* 0x000fe400000e0000 */
[----:B------:R-:W-:-:S13]  /*0cb0*/  R2UR UR5, R23 ;  /* 0x00000000170572ca */ /* 0x000fda00000e0000 */
[----:B------:R1:W-:Y:S01]  /*0cc0*/  ST.E desc[UR4][R16.64], R3 ;  /* 0x0000000310007985 */ /* 0x0003e2000c101904 */
[----:B------:R-:W-:Y:S05]  /*0cd0*/  BRA `(.L_x_56) ;  /* 0x0000000c00fc7947 */ /* 0x000fea0003800000 */
.L_x_53:
[C---:B------:R-:W-:Y:S02]  /*0ce0*/  LOP3.LUT R8, R5.reuse, 0x7, RZ, 0xc0, !PT ;  /* 0x0000000705087812 */ /* 0x040fe400078ec0ff */
[C---:B------:R-:W-:Y:S02]  /*0cf0*/  LOP3.LUT R9, R5.reuse, 0xf, RZ, 0xc0, !PT ;  /* 0x0000000f05097812 */ /* 0x040fe400078ec0ff */
[----:B------:R-:W-:Y:S01]  /*0d00*/  IADD3 R7, P2, PT, R18, 0x20, RZ ;  /* 0x0000002012077810 */ /* 0x000fe20007f5e0ff */
[----:B------:R-:W-:Y:S01]  /*0d10*/  VIADD R2, R8, 0xffffffff ;  /* 0xffffffff08027836 */ /* 0x000fe20000000000 */
[----:B------:R-:W-:Y:S01]  /*0d20*/  LOP3.LUT R6, R5, 0x7ffffff0, RZ, 0xc0, !PT ;  /* 0x7ffffff005067812 */ /* 0x000fe200078ec0ff */
[----:B------:R-:W-:Y:S01]  /*0d30*/  VIADD R0, R9, 0xffffffff ;  /* 0xffffffff09007836 */ /* 0x000fe20000000000 */
[----:B------:R-:W-:Y:S01]  /*0d40*/  LOP3.LUT R4, R5, 0x3, RZ, 0xc0, !PT ;  /* 0x0000000305047812 */ /* 0x000fe200078ec0ff */
[----:B------:R-:W-:Y:S01]  /*0d50*/  IMAD.MOV.U32 R5, RZ, RZ, RZ ;  /* 0x000000ffff057224 */ /* 0x000fe200078e00ff */
[----:B------:R-:W-:Y:S01]  /*0d60*/  ISETP.GE.U32.AND P1, PT, R2, 0x3, PT ;  /* 0x000000030200780c */ /* 0x000fe20003f26070 */
[----:B------:R-:W-:Y:S01]  /*0d70*/  IMAD.X R3, RZ, RZ, R19, P2 ;  /* 0x000000ffff037224 */ /* 0x000fe200010e0613 */
[----:B------:R-:W-:Y:S01]  /*0d80*/  ISETP.GE.U32.AND P0, PT, R0, 0x7, PT ;  /* 0x000000070000780c */ /* 0x000fe20003f06070 */
[----:B------:R-:W-:-:S12]  /*0d90*/  IMAD.MOV R2, RZ, RZ, -R6 ;  /* 0x000000ffff027224 */ /* 0x000fd800078e0a06 */
.L_x_63:
[----:B------:R-:W0:Y:S01]  /*0da0*/  LDC R0, c[0x0][0x38c] ;  /* 0x0000e300ff007b82 */ /* 0x000e220000000800 */
[----:B------:R-:W-:Y:S02]  /*0db0*/  IMAD.MOV.U32 R26, RZ, RZ, RZ ;  /* 0x000000ffff1a7224 */ /* 0x000fe400078e00ff */
[----:B------:R-:W-:Y:S01]  /*0dc0*/  IMAD.MOV.U32 R20, RZ, RZ, RZ ;  /* 0x000000ffff147224 */ /* 0x000fe200078e00ff */
[----:B0-----:R-:W-:-:S13]  /*0dd0*/  ISETP.GE.U32.AND P2, PT, R0, 0x10, PT ;  /* 0x000000100000780c */ /* 0x001fda0003f46070 */
[----:B------:R-:W-:Y:S05]  /*0de0*/  @!P2 BRA `(.L_x_57) ;  /* 0x00000004006ca947 */ /* 0x000fea0003800000 */
[----:B------:R-:W0:Y:S01]  /*0df0*/  LDC.64 R10, c[0x0][0x380] ;  /* 0x0000e000ff0a7b82 */ /* 0x000e220000000a00 */
[----:B------:R-:W-:Y:S01]  /*0e00*/  BSSY.RECONVERGENT B1, `(.L_x_58) ;  /* 0x0000058000017945 */ /* 0x000fe20003800200 */
[----:B------:R-:W-:Y:S02]  /*0e10*/  IMAD.MOV.U32 R20, RZ, RZ, RZ ;  /* 0x000000ffff147224 */ /* 0x000fe400078e00ff */
[----:B------:R-:W-:Y:S02]  /*0e20*/  IMAD.MOV.U32 R15, RZ, RZ, R7 ;  /* 0x000000ffff0f7224 */ /* 0x000fe400078e0007 */
[----:B------:R-:W-:Y:S02]  /*0e30*/  IMAD.MOV.U32 R26, RZ, RZ, R3 ;  /* 0x000000ffff1a7224 */ /* 0x000fe400078e0003 */
[----:B------:R-:W-:Y:S01]  /*0e40*/  IMAD.MOV.U32 R14, RZ, RZ, R2 ;  /* 0x000000ffff0e7224 */ /* 0x000fe200078e0002 */
[----:B0-----:R-:W-:-:S04]  /*0e50*/  IADD3 R12, P2, P3, R5, 0x7, R10 ;  /* 0x00000007050c7810 */ /* 0x001fc80007b5e00a */
[----:B------:R-:W-:-:S09]  /*0e60*/  IADD3.X R13, PT, PT, RZ, R11, RZ, P2, P3 ;  /* 0x0000000bff0d7210 */ /* 0x000fd200017e64ff */
.L_x_59:
[C---:B------:R-:W-:Y:S02]  /*0e70*/  R2UR UR4, R22.reuse ;  /* 0x00000000160472ca */ /* 0x040fe400000e0000 */
[C---:B------:R-:W-:Y:S02]  /*0e80*/  R2UR UR5, R23.reuse ;  /* 0x00000000170572ca */ /* 0x040fe400000e0000 */
[C---:B------:R-:W-:Y:S02]  /*0e90*/  R2UR UR8, R22.reuse ;  /* 0x00000000160872ca */ /* 0x040fe400000e0000 */
[C---:B------:R-:W-:Y:S02]  /*0ea0*/  R2UR UR9, R23.reuse ;  /* 0x00000000170972ca */ /* 0x040fe400000e0000 */
[----:B------:R-:W-:Y:S02]  /*0eb0*/  R2UR UR6, R22 ;  /* 0x00000000160672ca */ /* 0x000fe400000e0000 */
[----:B------:R-:W-:Y:S01]  /*0ec0*/  R2UR UR7, R23 ;  /* 0x00000000170772ca */ /* 0x000fe200000e0000 */
[----:B------:R-:W-:-:S02]  /*0ed0*/  IMAD.MOV.U32 R10, RZ, RZ, R15 ;  /* 0x000000ffff0a7224 */ /* 0x000fc400078e000f */
[----:B------:R-:W-:Y:S02]  /*0ee0*/  IMAD.MOV.U32 R11, RZ, RZ, R26 ;  /* 0x000000ffff0b7224 */ /* 0x000fe400078e001a */
[----:B------:R-:W2:Y:S04]  /*0ef0*/  LDG.E.S8 R21, desc[UR4][R12.64+-0x7] ;  /* 0xfffff9040c157981 */ /* 0x000ea8000c1e1300 */
[----:B------:R-:W3:Y:S04]  /*0f00*/  LDG.E.S8 R27, desc[UR8][R12.64+-0x6] ;  /* 0xfffffa080c1b7981 */ /* 0x000ee8000c1e1300 */
[----:B------:R-:W4:Y:S04]  /*0f10*/  LD.E R26, desc[UR6][R10.64+-0x20] ;  /* 0xffffe0060a1a7980 */ /* 0x000f28000c101900 */
[----:B------:R-:W5:Y:S04]  /*0f20*/  LD.E R15, desc[UR4][R10.64+-0x1c] ;  /* 0xffffe4040a0f7980 */ /* 0x000f68000c101900 */
[----:B------:R-:W5:Y:S01]  /*0f30*/  LDG.E.S8 R28, desc[UR8][R12.64+-0x4] ;  /* 0xfffffc080c1c7981 */ /* 0x000f62000c1e1300 */
[----:B--2---:R-:W-:-:S02]  /*0f40*/  VIADD R21, R21, 0xffffff9f ;  /* 0xffffff9f15157836 */ /* 0x004fc40000000000 */
[----:B---3--:R-:W-:Y:S02]  /*0f50*/  VIADD R27, R27, 0xffffff9f ;  /* 0xffffff9f1b1b7836 */ /* 0x008fe40000000000 */
[----:B----4-:R-:W-:Y:S02]  /*0f60*/  IMAD R26, R21, R26, R20 ;  /* 0x0000001a151a7224 */ /* 0x010fe400078e0214 */
[----:B------:R-:W2:Y:S02]  /*0f70*/  LDG.E.S8 R20, desc[UR4][R12.64+-0x5] ;  /* 0xfffffb040c147981 */ /* 0x000ea4000c1e1300 */
[----:B-----5:R-:W-:Y:S02]  /*0f80*/  IMAD R26, R27, R15, R26 ;  /* 0x0000000f1b1a7224 */ /* 0x020fe400078e021a */
[----:B------:R-:W3:Y:S04]  /*0f90*/  LD.E R27, desc[UR6][R10.64+-0x18] ;  /* 0xffffe8060a1b7980 */ /* 0x000ee8000c101900 */
[----:B------:R-:W4:Y:S01]  /*0fa0*/  LD.E R15, desc[UR4][R10.64+-0x14] ;  /* 0xffffec040a0f7980 */ /* 0x000f22000c101900 */
[----:B------:R-:W-:-:S02]  /*0fb0*/  VIADD R28, R28, 0xffffff9f ;  /* 0xffffff9f1c1c7836 */ /* 0x000fc40000000000 */
[----:B--2---:R-:W-:Y:S02]  /*0fc0*/  VIADD R21, R20, 0xffffff9f ;  /* 0xffffff9f14157836 */ /* 0x004fe40000000000 */
[----:B------:R-:W2:Y:S02]  /*0fd0*/  LDG.E.S8 R20, desc[UR4][R12.64+-0x3] ;  /* 0xfffffd040c147981 */ /* 0x000ea4000c1e1300 */
[----:B---3--:R-:W-:Y:S02]  /*0fe0*/  IMAD R26, R21, R27, R26 ;  /* 0x0000001b151a7224 */ /* 0x008fe400078e021a */
[----:B------:R-:W3:Y:S02]  /*0ff0*/  LD.E R27, desc[UR6][R10.64+-0x10] ;  /* 0xfffff0060a1b7980 */ /* 0x000ee4000c101900 */
[----:B----4-:R-:W-:Y:S02]  /*1000*/  IMAD R26, R28, R15, R26 ;  /* 0x0000000f1c1a7224 */ /* 0x010fe400078e021a */
[----:B------:R-:W4:Y:S04]  /*1010*/  LDG.E.S8 R28, desc[UR8][R12.64+-0x2] ;  /* 0xfffffe080c1c7981 */ /* 0x000f28000c1e1300 */
[----:B------:R-:W5:Y:S01]  /*1020*/  LD.E R15, desc[UR4][R10.64+-0xc] ;  /* 0xfffff4040a0f7980 */ /* 0x000f62000c101900 */
[----:B--2---:R-:W-:-:S03]  /*1030*/  VIADD R21, R20, 0xffffff9f ;  /* 0xffffff9f14157836 */ /* 0x004fc60000000000 */
[----:B------:R-:W2:Y:S01]  /*1040*/  LDG.E.S8 R20, desc[UR4][R12.64+-0x1] ;  /* 0xffffff040c147981 */ /* 0x000ea2000c1e1300 */
[----:B---3--:R-:W-:-:S03]  /*1050*/  IMAD R26, R21, R27, R26 ;  /* 0x0000001b151a7224 */ /* 0x008fc600078e021a */
[----:B------:R-:W3:Y:S01]  /*1060*/  LD.E R27, desc[UR6][R10.64+-0x8] ;  /* 0xfffff8060a1b7980 */ /* 0x000ee2000c101900 */
[----:B----4-:R-:W-:-:S04]  /*1070*/  VIADD R28, R28, 0xffffff9f ;  /* 0xffffff9f1c1c7836 */ /* 0x010fc80000000000 */
[----:B-----5:R-:W-:Y:S02]  /*1080*/  IMAD R26, R28, R15, R26 ;  /* 0x0000000f1c1a7224 */ /* 0x020fe400078e021a */
        /* <DEDUP_REMOVED lines=26> */
[----:B------:R-:W-:Y:S02]  /*1230*/  R2UR UR10, R22 ;  /* 0x00000000160a72ca */ /* 0x000fe400000e0000 */
[----:B------:R-:W-:Y:S01]  /*1240*/  R2UR UR11, R23 ;  /* 0x00000000170b72ca */ /* 0x000fe200000e0000 */
[----:B--2---:R-:W-:-:S02]  /*1250*/  VIADD R21, R20, 0xffffff9f ;  /* 0xffffff9f14157836 */ /* 0x004fc40000000000 */
[----:B------:R-:W2:Y:S02]  /*1260*/  LDG.E.S8 R20, desc[UR4][R12.64+0x7] ;  /* 0x000007040c147981 */ /* 0x000ea4000c1e1300 */
[----:B---3--:R-:W-:Y:S02]  /*1270*/  IMAD R26, R21, R27, R26 ;  /* 0x0000001b151a7224 */ /* 0x008fe400078e021a */
[----:B------:R-:W3:Y:S01]  /*1280*/  LD.E R27, desc[UR6][R10.64+0x18] ;  /* 0x000018060a1b7980 */ /* 0x000ee2000c101900 */
[----:B----4-:R-:W-:-:S04]  /*1290*/  VIADD R28, R28, 0xffffff9f ;  /* 0xffffff9f1c1c7836 */ /* 0x010fc80000000000 */
[----:B-----5:R-:W-:Y:S02]  /*12a0*/  IMAD R26, R28, R15, R26 ;  /* 0x0000000f1c1a7224 */ /* 0x020fe400078e021a */
[----:B------:R0:W4:Y:S04]  /*12b0*/  LDG.E.S8 R28, desc[UR8][R12.64+0x8] ;  /* 0x000008080c1c7981 */ /* 0x000128000c1e1300 */
[----:B------:R-:W5:Y:S01]  /*12c0*/  LD.E R15, desc[UR10][R10.64+0x1c] ;  /* 0x00001c0a0a0f7980 */ /* 0x000f62000c101900 */
[----:B------:R-:W-:-:S05]  /*12d0*/  VIADD R14, R14, 0x10 ;  /* 0x000000100e0e7836 */ /* 0x000fca0000000000 */
[----:B------:R-:W-:Y:S02]  /*12e0*/  ISETP.NE.AND P2, PT, R14, RZ, PT ;  /* 0x000000ff0e00720c */ /* 0x000fe40003f45270 */
[----:B0-----:R-:W-:-:S05]  /*12f0*/  IADD3 R12, P3, PT, R12, 0x10, RZ ;  /* 0x000000100c0c7810 */ /* 0x001fca0007f7e0ff */
[----:B------:R-:W-:Y:S02]  /*1300*/  IMAD.X R13, RZ, RZ, R13, P3 ;  /* 0x000000ffff0d7224 */ /* 0x000fe400018e060d */
[----:B--2---:R-:W-:-:S04]  /*1310*/  VIADD R21, R20, 0xffffff9f ;  /* 0xffffff9f14157836 */ /* 0x004fc80000000000 */
[----:B---3--:R-:W-:Y:S02]  /*1320*/  IMAD R26, R21, R27, R26 ;  /* 0x0000001b151a7224 */ /* 0x008fe400078e021a */
[----:B----4-:R-:W-:-:S04]  /*1330*/  VIADD R28, R28, 0xffffff9f ;  /* 0xffffff9f1c1c7836 */ /* 0x010fc80000000000 */
[----:B-----5:R-:W-:Y:S01]  /*1340*/  IMAD R20, R28, R15, R26 ;  /* 0x0000000f1c147224 */ /* 0x020fe200078e021a */
[----:B------:R-:W-:-:S05]  /*1350*/  IADD3 R15, P4, PT, R10, 0x40, RZ ;  /* 0x000000400a0f7810 */ /* 0x000fca0007f9e0ff */
[----:B------:R-:W-:Y:S01]  /*1360*/  IMAD.X R26, RZ, RZ, R11, P4 ;  /* 0x000000ffff1a7224 */ /* 0x000fe200020e060b */
[----:B------:R-:W-:Y:S07]  /*1370*/  @P2 BRA `(.L_x_59) ;  /* 0xfffffff800bc2947 */ /* 0x000fee000383ffff */
[----:B------:R-:W-:Y:S05]  /*1380*/  BSYNC.RECONVERGENT B1 ;  /* 0x0000000000017941 */ /* 0x000fea0003800200 */
.L_x_58:
[----:B------:R-:W-:-:S07]  /*1390*/  IMAD.MOV.U32 R26, RZ, RZ, R6 ;  /* 0x000000ffff1a7224 */ /* 0x000fce00078e0006 */
.L_x_57:
[----:B------:R-:W-:-:S13]  /*13a0*/  ISETP.NE.AND P2, PT, R9, RZ, PT ;  /* 0x000000ff0900720c */ /* 0x000fda0003f45270 */
[----:B------:R-:W-:Y:S05]  /*13b0*/  @!P2 BRA `(.L_x_60) ;  /* 0x000000080000a947 */ /* 0x000fea0003800000 */
[----:B------:R-:W-:Y:S01]  /*13c0*/  ISETP.NE.AND P2, PT, R8, RZ, PT ;  /* 0x000000ff0800720c */ /* 0x000fe20003f45270 */
[----:B------:R-:W-:-:S12]  /*13d0*/  @!P0 BRA `(.L_x_61) ;  /* 0x0000000000d08947 */ /* 0x000fd80003800000 */
[----:B------:R-:W0:Y:S01]  /*13e0*/  LDCU.64 UR4, c[0x0][0x380] ;  /* 0x00007000ff0477ac */ /* 0x000e220008000a00 */
[----:B------:R-:W-:Y:S01]  /*13f0*/  IMAD.IADD R10, R26, 0x1, R5 ;  /* 0x000000011a0a7824 */ /* 0x000fe200078e0205 */
[----:B------:R-:W-:Y:S01]  /*1400*/  R2UR UR6, R22 ;  /* 0x00000000160672ca */ /* 0x000fe200000e0000 */
[----:B------:R-:W-:Y:S01]  /*1410*/  IMAD.WIDE.U32 R12, R26, 0x4, R18 ;  /* 0x000000041a0c7825 */ /* 0x000fe200078e0012 */
[C---:B------:R-:W-:Y:S02]  /*1420*/  R2UR UR7, R23.reuse ;  /* 0x00000000170772ca */ /* 0x040fe400000e0000 */
[C---:B------:R-:W-:Y:S02]  /*1430*/  R2UR UR8, R22.reuse ;  /* 0x00000000160872ca */ /* 0x040fe400000e0000 */
[----:B------:R-:W-:Y:S02]  /*1440*/  R2UR UR9, R23 ;  /* 0x00000000170972ca */ /* 0x000fe400000e0000 */
[----:B------:R-:W-:-:S02]  /*1450*/  R2UR UR10, R22 ;  /* 0x00000000160a72ca */ /* 0x000fc400000e0000 */
[C---:B------:R-:W-:Y:S02]  /*1460*/  R2UR UR11, R23.reuse ;  /* 0x00000000170b72ca */ /* 0x040fe400000e0000 */
[----:B------:R-:W-:Y:S02]  /*1470*/  R2UR UR12, R22 ;  /* 0x00000000160c72ca */ /* 0x000fe400000e0000 */
[----:B------:R-:W-:Y:S01]  /*1480*/  R2UR UR13, R23 ;  /* 0x00000000170d72ca */ /* 0x000fe200000e0000 */
[----:B------:R-:W2:Y:S01]  /*1490*/  LD.E R28, desc[UR6][R12.64+0x14] ;  /* 0x000014060c1c7980 */ /* 0x000ea2000c101900 */
[----:B0-----:R-:W-:-:S03]  /*14a0*/  IADD3 R10, P3, PT, R10, UR4, RZ ;  /* 0x000000040a0a7c10 */ /* 0x001fc6000ff7e0ff */
[----:B------:R-:W3:Y:S02]  /*14b0*/  LD.E R27, desc[UR8][R12.64] ;  /* 0x000000080c1b7980 */ /* 0x000ee4000c101900 */
[----:B------:R-:W-:-:S05]  /*14c0*/  IMAD.X R11, RZ, RZ, UR5, P3 ;  /* 0x00000005ff0b7e24 */ /* 0x000fca00098e06ff */
[----:B------:R-:W4:Y:S01]  /*14d0*/  LDG.E.S8 R10, desc[UR6][R10.64] ;  /* 0x000000060a0a7981 */ /* 0x000f22000c1e1300 */
[----:B------:R-:W-:Y:S02]  /*14e0*/  IADD3 R14, P3, P4, R26, UR4, R5 ;  /* 0x000000041a0e7c10 */ /* 0x000fe4000fc7e005 */
[C---:B------:R-:W-:Y:S02]  /*14f0*/  R2UR UR4, R22.reuse ;  /* 0x00000000160472ca */ /* 0x040fe400000e0000 */
[----:B------:R-:W-:Y:S02]  /*1500*/  IADD3.X R15, PT, PT, RZ, UR5, RZ, P3, P4 ;  /* 0x00000005ff0f7c10 */ /* 0x000fe40009fe84ff */
[C---:B------:R-:W-:Y:S01]  /*1510*/  R2UR UR5, R23.reuse ;  /* 0x00000000170572ca */ /* 0x040fe200000e0000 */
[----:B------:R-:W5:Y:S01]  /*1520*/  LD.E R11, desc[UR8][R12.64+0x4] ;  /* 0x000004080c0b7980 */ /* 0x000f62000c101900 */
[----:B------:R-:W-:Y:S02]  /*1530*/  R2UR UR14, R22 ;  /* 0x00000000160e72ca */ /* 0x000fe400000e0000 */
[----:B------:R-:W-:Y:S01]  /*1540*/  R2UR UR15, R23 ;  /* 0x00000000170f72ca */ /* 0x000fe200000e0000 */
[----:B------:R-:W2:Y:S01]  /*1550*/  LDG.E.S8 R29, desc[UR12][R14.64+0x7] ;  /* 0x0000070c0e1d7981 */ /* 0x000ea2000c1e1300 */
[----:B----4-:R-:W-:-:S03]  /*1560*/  VIADD R21, R10, 0xffffff9f ;  /* 0xffffff9f0a157836 */ /* 0x010fc60000000000 */
[----:B------:R-:W4:Y:S01]  /*1570*/  LD.E R10, desc[UR6][R12.64+0x8] ;  /* 0x000008060c0a7980 */ /* 0x000f22000c101900 */
[----:B---3--:R-:W-:-:S03]  /*1580*/  IMAD R21, R21, R27, R20 ;  /* 0x0000001b15157224 */ /* 0x008fc600078e0214 */
[----:B------:R-:W3:Y:S04]  /*1590*/  LDG.E.S8 R20, desc[UR6][R14.64+0x1] ;  /* 0x000001060e147981 */ /* 0x000ee8000c1e1300 */
[----:B------:R-:W5:Y:S01]  /*15a0*/  LDG.E.S8 R27, desc[UR4][R14.64+0x2] ;  /* 0x000002040e1b7981 */ /* 0x000f62000c1e1300 */
[----:B---3--:R-:W-:Y:S02]  /*15b0*/  VIADD R20, R20, 0xffffff9f ;  /* 0xffffff9f14147836 */ /* 0x008fe40000000000 */
[----:B-----5:R-:W-:Y:S02]  /*15c0*/  VIADD R27, R27, 0xffffff9f ;  /* 0xffffff9f1b1b7836 */ /* 0x020fe40000000000 */
[----:B------:R-:W-:Y:S02]  /*15d0*/  IMAD R11, R20, R11, R21 ;  /* 0x0000000b140b7224 */ /* 0x000fe400078e0215 */
[----:B------:R-:W3:Y:S02]  /*15e0*/  LDG.E.S8 R20, desc[UR4][R14.64+0x3] ;  /* 0x000003040e147981 */ /* 0x000ee4000c1e1300 */
[----:B----4-:R-:W-:-:S02]  /*15f0*/  IMAD R11, R27, R10, R11 ;  /* 0x0000000a1b0b7224 */ /* 0x010fc400078e020b */
[----:B------:R-:W4:Y:S04]  /*1600*/  LDG.E.S8 R27, desc[UR8][R14.64+0x4] ;  /* 0x000004080e1b7981 */ /* 0x000f28000c1e1300 */
[----:B------:R-:W5:Y:S04]  /*1610*/  LD.E R21, desc[UR6][R12.64+0xc] ;  /* 0x00000c060c157980 */ /* 0x000f68000c101900 */
[----:B------:R-:W2:Y:S01]  /*1620*/  LD.E R10, desc[UR4][R12.64+0x10] ;  /* 0x000010040c0a7980 */ /* 0x000ea2000c101900 */
[----:B---3--:R-:W-:Y:S02]  /*1630*/  VIADD R20, R20, 0xffffff9f ;  /* 0xffffff9f14147836 */ /* 0x008fe40000000000 */
[----:B----4-:R-:W-:-:S02]  /*1640*/  VIADD R27, R27, 0xffffff9f ;  /* 0xffffff9f1b1b7836 */ /* 0x010fc40000000000 */
[----:B-----5:R-:W-:Y:S02]  /*1650*/  IMAD R11, R20, R21, R11 ;  /* 0x00000015140b7224 */ /* 0x020fe400078e020b */
[----:B------:R-:W3:Y:S02]  /*1660*/  LDG.E.S8 R21, desc[UR4][R14.64+0x5] ;  /* 0x000005040e157981 */ /* 0x000ee4000c1e1300 */
[----:B--2---:R-:W-:Y:S02]  /*1670*/  IMAD R11, R27, R10, R11 ;  /* 0x0000000a1b0b7224 */ /* 0x004fe400078e020b */
[----:B------:R-:W2:Y:S04]  /*1680*/  LDG.E.S8 R27, desc[UR8][R14.64+0x6] ;  /* 0x000006080e1b7981 */ /* 0x000ea8000c1e1300 */
[----:B------:R-:W4:Y:S04]  /*1690*/  LD.E R10, desc[UR10][R12.64+0x18] ;  /* 0x0000180a0c0a7980 */ /* 0x000f28000c101900 */
[----:B------:R-:W5:Y:S01]  /*16a0*/  LD.E R20, desc[UR14][R12.64+0x1c] ;  /* 0x00001c0e0c147980 */ /* 0x000f62000c101900 */
[----:B------:R-:W-:-:S02]  /*16b0*/  VIADD R29, R29, 0xffffff9f ;  /* 0xffffff9f1d1d7836 */ /* 0x000fc40000000000 */
[----:B------:R-:W-:Y:S02]  /*16c0*/  VIADD R26, R26, 0x8 ;  /* 0x000000081a1a7836 */ /* 0x000fe40000000000 */
[----:B---3--:R-:W-:-:S04]  /*16d0*/  VIADD R21, R21, 0xffffff9f ;  /* 0xffffff9f15157836 */ /* 0x008fc80000000000 */
[----:B------:R-:W-:Y:S02]  /*16e0*/  IMAD R11, R21, R28, R11 ;  /* 0x0000001c150b7224 */ /* 0x000fe400078e020b */
[----:B--2---:R-:W-:-:S04]  /*16f0*/  VIADD R27, R27, 0xffffff9f ;  /* 0xffffff9f1b1b7836 */ /* 0x004fc80000000000 */
[----:B----4-:R-:W-:-:S04]  /*1700*/  IMAD R11, R27, R10, R11 ;  /* 0x0000000a1b0b7224 */ /* 0x010fc800078e020b */
[----:B-----5:R-:W-:-:S07]  /*1710*/  IMAD R20, R29, R20, R11 ;  /* 0x000000141d147224 */ /* 0x020fce00078e020b */
.L_x_61:
        /* <DEDUP_REMOVED lines=8> */
[----:B------:R-:W-:Y:S02]  /*17a0*/  R2UR UR8, R22 ;  /* 0x00000000160872ca */ /* 0x000fe400000e0000 */
[----:B------:R-:W-:Y:S02]  /*17b0*/  R2UR UR9, R23 ;  /* 0x00000000170972ca */ /* 0x000fe400000e0000 */
[----:B0-----:R-:W-:-:S11]  /*17c0*/  IADD3 R12, P3, PT, R12, UR4, RZ ;  /* 0x000000040c0c7c10 */ /* 0x001fd6000ff7e0ff */
[----:B------:R-:W2:Y:S01]  /*17d0*/  LD.E R27, desc[UR8][R10.64] ;  /* 0x000000080a1b7980 */ /* 0x000ea2000c101900 */
[----:B------:R-:W-:Y:S01]  /*17e0*/  IMAD.X R13, RZ, RZ, UR5, P3 ;  /* 0x00000005ff0d7e24 */ /* 0x000fe200098e06ff */
[----:B------:R-:W-:Y:S02]  /*17f0*/  R2UR UR10, R22 ;  /* 0x00000000160a72ca */ /* 0x000fe400000e0000 */
[----:B------:R-:W3:Y:S04]  /*1800*/  LD.E R28, desc[UR8][R10.64+0x4] ;  /* 0x000004080a1c7980 */ /* 0x000ee8000c101900 */
[----:B------:R-:W4:Y:S01]  /*1810*/  LDG.E.S8 R12, desc[UR6][R12.64] ;  /* 0x000000060c0c7981 */ /* 0x000f22000c1e1300 */
[----:B------:R-:W-:Y:S02]  /*1820*/  IADD3 R14, P3, P4, R26, UR4, R5 ;  /* 0x000000041a0e7c10 */ /* 0x000fe4000fc7e005 */
[----:B------:R-:W-:-:S02]  /*1830*/  R2UR UR11, R23 ;  /* 0x00000000170b72ca */ /* 0x000fc400000e0000 */
[----:B------:R-:W-:Y:S02]  /*1840*/  IADD3.X R15, PT, PT, RZ, UR5, RZ, P3, P4 ;  /* 0x00000005ff0f7c10 */ /* 0x000fe40009fe84ff */
[C---:B------:R-:W-:Y:S02]  /*1850*/  R2UR UR12, R22.reuse ;  /* 0x00000000160c72ca */ /* 0x040fe400000e0000 */
[C---:B------:R-:W-:Y:S01]  /*1860*/  R2UR UR13, R23.reuse ;  /* 0x00000000170d72ca */ /* 0x040fe200000e0000 */
[----:B------:R-:W5:Y:S01]  /*1870*/  LDG.E.S8 R13, desc[UR6][R14.64+0x1] ;  /* 0x000001060e0d7981 */ /* 0x000f62000c1e1300 */
[C---:B------:R-:W-:Y:S02]  /*1880*/  R2UR UR4, R22.reuse ;  /* 0x00000000160472ca */ /* 0x040fe400000e0000 */
[----:B------:R-:W-:Y:S02]  /*1890*/  R2UR UR5, R23 ;  /* 0x00000000170572ca */ /* 0x000fe400000e0000 */
[----:B------:R-:W-:-:S02]  /*18a0*/  R2UR UR14, R22 ;  /* 0x00000000160e72ca */ /* 0x000fc400000e0000 */
[----:B------:R-:W-:-:S09]  /*18b0*/  R2UR UR15, R23 ;  /* 0x00000000170f72ca */ /* 0x000fd200000e0000 */
[----:B------:R-:W3:Y:S01]  /*18c0*/  LDG.E.S8 R29, desc[UR4][R14.64+0x3] ;  /* 0x000003040e1d7981 */ /* 0x000ee2000c1e1300 */
[----:B----4-:R-:W-:-:S03]  /*18d0*/  VIADD R21, R12, 0xffffff9f ;  /* 0xffffff9f0c157836 */ /* 0x010fc60000000000 */
[----:B------:R-:W4:Y:S01]  /*18e0*/  LD.E R12, desc[UR12][R10.64+0x8] ;  /* 0x0000080c0a0c7980 */ /* 0x000f22000c101900 */
[----:B--2---:R-:W-:-:S03]  /*18f0*/  IMAD R21, R21, R27, R20 ;  /* 0x0000001b15157224 */ /* 0x004fc600078e0214 */
[----:B------:R-:W2:Y:S04]  /*1900*/  LDG.E.S8 R27, desc[UR10][R14.64+0x2] ;  /* 0x0000020a0e1b7981 */ /* 0x000ea8000c1e1300 */
[----:B------:R-:W4:Y:S01]  /*1910*/  LD.E R20, desc[UR14][R10.64+0xc] ;  /* 0x00000c0e0a147980 */ /* 0x000f22000c101900 */
[----:B-----5:R-:W-:-:S04]  /*1920*/  VIADD R13, R13, 0xffffff9f ;  /* 0xffffff9f0d0d7836 */ /* 0x020fc80000000000 */
[----:B---3--:R-:W-:Y:S02]  /*1930*/  IMAD R13, R13, R28, R21 ;  /* 0x0000001c0d0d7224 */ /* 0x008fe400078e0215 */
[----:B------:R-:W-:Y:S02]  /*1940*/  VIADD R26, R26, 0x4 ;  /* 0x000000041a1a7836 */ /* 0x000fe40000000000 */
[----:B------:R-:W-:Y:S02]  /*1950*/  VIADD R29, R29, 0xffffff9f ;  /* 0xffffff9f1d1d7836 */ /* 0x000fe40000000000 */
[----:B--2---:R-:W-:-:S04]  /*1960*/  VIADD R27, R27, 0xffffff9f ;  /* 0xffffff9f1b1b7836 */ /* 0x004fc80000000000 */
[----:B----4-:R-:W-:-:S04]  /*1970*/  IMAD R13, R27, R12, R13 ;  /* 0x0000000c1b0d7224 */ /* 0x010fc800078e020d */
[----:B------:R-:W-:-:S07]  /*1980*/  IMAD R20, R29, R20, R13 ;  /* 0x000000141d147224 */ /* 0x000fce00078e020d */
.L_x_62:
[----:B------:R-:W-:Y:S05]  /*1990*/  @!P2 BRA `(.L_x_60) ;  /* 0x000000000088a947 */ /* 0x000fea0003800000 */
        /* <DEDUP_REMOVED lines=9> */
[----:B------:R-:W-:-:S05]  /*1a30*/  IMAD.X R13, RZ, RZ, UR5, P2 ;  /* 0x00000005ff0d7e24 */ /* 0x000fca00090e06ff */
[----:B------:R-:W3:Y:S01]  /*1a40*/  LDG.E.S8 R12, desc[UR6][R12.64] ;  /* 0x000000060c0c7981 */ /* 0x000ee2000c1e1300 */
[----:B------:R-:W-:Y:S01]  /*1a50*/  ISETP.NE.AND P2, PT, R4, 0x1, PT ;  /* 0x000000010400780c */ /* 0x000fe20003f45270 */
[----:B---3--:R-:W-:-:S04]  /*1a60*/  VIADD R15, R12, 0xffffff9f ;  /* 0xffffff9f0c0f7836 */ /* 0x008fc80000000000 */
[----:B--2---:R-:W-:-:S08]  /*1a70*/  IMAD R20, R15, R14, R20 ;  /* 0x0000000e0f147224 */ /* 0x004fd000078e0214 */
[----:B------:R-:W-:Y:S05]  /*1a80*/  @!P2 BRA `(.L_x_60) ;  /* 0x00000000004ca947 */ /* 0x000fea0003800000 */
[----:B------:R-:W-:Y:S02]  /*1a90*/  ISETP.NE.AND P2, PT, R4, 0x2, PT ;  /* 0x000000020400780c */ /* 0x000fe40003f45270 */
[----:B------:R-:W-:Y:S02]  /*1aa0*/  R2UR UR6, R22 ;  /* 0x00000000160672ca */ /* 0x000fe400000e0000 */
[C---:B------:R-:W-:Y:S02]  /*1ab0*/  R2UR UR7, R23.reuse ;  /* 0x00000000170772ca */ /* 0x040fe400000e0000 */
[----:B------:R-:W-:Y:S02]  /*1ac0*/  IADD3 R12, P3, P4, R26, UR4, R5 ;  /* 0x000000041a0c7c10 */ /* 0x000fe4000fc7e005 */
[----:B------:R-:W-:Y:S02]  /*1ad0*/  R2UR UR8, R22 ;  /* 0x00000000160872ca */ /* 0x000fe400000e0000 */
[----:B------:R-:W-:-:S02]  /*1ae0*/  R2UR UR9, R23 ;  /* 0x00000000170972ca */ /* 0x000fc400000e0000 */
[----:B------:R-:W-:Y:S02]  /*1af0*/  IADD3.X R13, PT, PT, RZ, UR5, RZ, P3, P4 ;  /* 0x00000005ff0d7c10 */ /* 0x000fe40009fe84ff */
[C---:B------:R-:W-:Y:S02]  /*1b00*/  @P2 R2UR UR10, R22.reuse ;  /* 0x00000000160a22ca */ /* 0x040fe400000e0000 */
[C---:B------:R-:W-:Y:S01]  /*1b10*/  @P2 R2UR UR11, R23.reuse ;  /* 0x00000000170b22ca */ /* 0x040fe200000e0000 */
[----:B------:R-:W2:Y:S01]  /*1b20*/  LDG.E.S8 R14, desc[UR6][R12.64+0x1] ;  /* 0x000001060c0e7981 */ /* 0x000ea2000c1e1300 */
[----:B------:R-:W-:Y:S02]  /*1b30*/  @P2 R2UR UR4, R22 ;  /* 0x00000000160422ca */ /* 0x000fe400000e0000 */
[----:B------:R-:W-:-:S03]  /*1b40*/  @P2 R2UR UR5, R23 ;  /* 0x00000000170522ca */ /* 0x000fc600000e0000 */
[----:B------:R-:W3:Y:S06]  /*1b50*/  LD.E R21, desc[UR8][R10.64+0x4] ;  /* 0x000004080a157980 */ /* 0x000eec000c101900 */
[----:B------:R-:W4:Y:S04]  /*1b60*/  @P2 LDG.E.S8 R26, desc[UR10][R12.64+0x2] ;  /* 0x0000020a0c1a2981 */ /* 0x000f28000c1e1300 */
[----:B------:R-:W5:Y:S01]  /*1b70*/  @P2 LD.E R28, desc[UR4][R10.64+0x8] ;  /* 0x000008040a1c2980 */ /* 0x000f62000c101900 */
[----:B--2---:R-:W-:-:S04]  /*1b80*/  VIADD R15, R14, 0xffffff9f ;  /* 0xffffff9f0e0f7836 */ /* 0x004fc80000000000 */
[----:B---3--:R-:W-:Y:S02]  /*1b90*/  IMAD R20, R15, R21, R20 ;  /* 0x000000150f147224 */ /* 0x008fe400078e0214 */
[----:B----4-:R-:W-:-:S04]  /*1ba0*/  @P2 VIADD R27, R26, 0xffffff9f ;  /* 0xffffff9f1a1b2836 */ /* 0x010fc80000000000 */
[----:B-----5:R-:W-:-:S07]  /*1bb0*/  @P2 IMAD R20, R27, R28, R20 ;  /* 0x0000001c1b142224 */ /* 0x020fce00078e0214 */
.L_x_60:
[----:B------:R-:W-:Y:S01]  /*1bc0*/  IMAD.HI R10, R20, 0x4ec4ec4f, RZ ;  /* 0x4ec4ec4f140a7827 */ /* 0x000fe200078e02ff */
[----:B------:R-:W-:Y:S02]  /*1bd0*/  R2UR UR4, R22 ;  /* 0x00000000160472ca */ /* 0x000fe400000e0000 */
[----:B------:R-:W-:Y:S02]  /*1be0*/  R2UR UR5, R23 ;  /* 0x00000000170572ca */ /* 0x000fe400000e0000 */
[----:B------:R-:W-:-:S04]  /*1bf0*/  SHF.R.U32.HI R11, RZ, 0x1f, R10 ;  /* 0x0000001fff0b7819 */ /* 0x000fc8000001160a */
[----:B------:R-:W-:-:S05]  /*1c00*/  LEA.HI.SX32 R11, R10, R11, 0x1d ;  /* 0x0000000b0a0b7211 */ /* 0x000fca00078feaff */
[----:B------:R-:W-:-:S04]  /*1c10*/  IMAD R11, R11, -0x1a, R20 ;  /* 0xffffffe60b0b7824 */ /* 0x000fc800078e0214 */
[----:B------:R-:W-:-:S05]  /*1c20*/  IMAD.WIDE R10, R11, 0x4, R16 ;  /* 0x000000040b0a7825 */ /* 0x000fca00078e0210 */
[----:B------:R-:W2:Y:S01]  /*1c30*/  LD.E R12, desc[UR4][R10.64] ;  /* 0x000000040a0c7980 */ /* 0x000ea2000c101900 */
[----:B------:R-:W0:Y:S01]  /*1c40*/  LDCU UR4, c[0x0][0x388] ;  /* 0x00007100ff0477ac */ /* 0x000e220008000800 */
[----:B------:R-:W-:Y:S01]  /*1c50*/  IMAD.IADD R5, R5, 0x1, R0 ;  /* 0x0000000105057824 */ /* 0x000fe200078e0200 */
[----:B------:R-:W-:Y:S02]  /*1c60*/  R2UR UR6, R22 ;  /* 0x00000000160672ca */ /* 0x000fe400000e0000 */
[----:B------:R-:W-:Y:S01]  /*1c70*/  R2UR UR7, R23 ;  /* 0x00000000170772ca */ /* 0x000fe200000e0000 */
[----:B--2---:R-:W-:Y:S02]  /*1c80*/  VIADD R13, R12, 0x1 ;  /* 0x000000010c0d7836 */ /* 0x004fe40000000000 */
[----:B0-----:R-:W-:-:S10]  /*1c90*/  IMAD.U32 R12, RZ, RZ, UR4 ;  /* 0x00000004ff0c7e24 */ /* 0x001fd4000f8e00ff */
[----:B------:R2:W-:Y:S01]  /*1ca0*/  ST.E desc[UR6][R10.64], R13 ;  /* 0x0000000d0a007985 */ /* 0x0005e2000c101906 */
[----:B------:R-:W-:-:S13]  /*1cb0*/  ISETP.GE.AND P2, PT, R5, R12, PT ;  /* 0x0000000c0500720c */ /* 0x000fda0003f46270 */
[----:B--2---:R-:W-:Y:S05]  /*1cc0*/  @!P2 BRA `(.L_x_63) ;  /* 0xfffffff00034a947 */ /* 0x004fea000383ffff */
.L_x_56:
[----:B------:R-:W-:Y:S05]  /*1cd0*/  BSYNC.RECONVERGENT B0 ;  /* 0x0000000000007941 */ /* 0x000fea0003800200 */
.L_x_52:
[----:B------:R-:W-:Y:S02]  /*1ce0*/  R2UR UR4, R22 ;  /* 0x00000000160472ca */ /* 0x000fe400000e0000 */
[----:B------:R-:W-:-:S13]  /*1cf0*/  R2UR UR5, R23 ;  /* 0x00000000170572ca */ /* 0x000fda00000e0000 */
[----:B------:R2:W5:Y:S01]  /*1d00*/  LDG.E R13, desc[UR4][R24.64] ;  /* 0x00000004180d7981 */ /* 0x000562000c1e1900 */
[----:B------:R-:W-:Y:S01]  /*1d10*/  BSSY.RECONVERGENT B0, `(.L_x_64) ;  /* 0x0000062000007945 */ /* 0x000fe20003800200 */
[----:B------:R-:W-:Y:S01]  /*1d20*/  I2FP.F32.S32 R8, R12 ;  /* 0x0000000c00087245 */ /* 0x000fe20000201400 */
[----:B------:R-:W-:Y:S02]  /*1d30*/  IMAD.MOV.U32 R2, RZ, RZ, RZ ;  /* 0x000000ffff027224 */ /* 0x000fe400078e00ff */
[----:B------:R-:W-:Y:S02]  /*1d40*/  IMAD.MOV.U32 R11, RZ, RZ, RZ ;  /* 0x000000ffff0b7224 */ /* 0x000fe400078e00ff */
[----:B------:R-:W-:-:S07]  /*1d50*/  IMAD.MOV.U32 R9, RZ, RZ, RZ ;  /* 0x000000ffff097224 */ /* 0x000fce00078e00ff */
.L_x_73:
[----:B---3--:R-:W3:Y:S01]  /*1d60*/  LDCU.64 UR4, c[0x4][0x10] ;  /* 0x01000200ff0477ac */ /* 0x008ee20008000a00 */
[----:B------:R-:W-:Y:S02]  /*1d70*/  R2UR UR6, R22 ;  /* 0x00000000160672ca */ /* 0x000fe400000e0000 */
[----:B------:R-:W-:Y:S02]  /*1d80*/  R2UR UR7, R23 ;  /* 0x00000000170772ca */ /* 0x000fe400000e0000 */
[----:B---3--:R-:W-:-:S04]  /*1d90*/  IADD3 R4, P0, PT, R11, UR4, RZ ;  /* 0x000000040b047c10 */ /* 0x008fc8000ff1e0ff */
[----:B------:R-:W-:-:S07]  /*1da0*/  IADD3.X R5, PT, PT, R9, UR5, RZ, P0, !PT ;  /* 0x0000000509057c10 */ /* 0x000fce00087fe4ff */
[----:B------:R-:W3:Y:S01]  /*1db0*/  LDG.E.CONSTANT R0, desc[UR6][R4.64] ;  /* 0x0000000604007981 */ /* 0x000ee2000c1e9900 */
[----:B------:R-:W-:Y:S01]  /*1dc0*/  IMAD.MOV.U32 R6, RZ, RZ, 0x3c23d70a ;  /* 0x3c23d70aff067424 */ /* 0x000fe200078e00ff */
[----:B------:R-:W-:Y:S01]  /*1dd0*/  BSSY.RECONVERGENT B1, `(.L_x_65) ;  /* 0x000000e000017945 */ /* 0x000fe20003800200 */
[----:B-1----:R-:W-:Y:S02]  /*1de0*/  IMAD.MOV.U32 R3, RZ, RZ, 0x42c80000 ;  /* 0x42c80000ff037424 */ /* 0x002fe400078e00ff */
[----:B------:R-:W-:Y:S02]  /*1df0*/  VIADD R2, R2, 0x2 ;  /* 0x0000000202027836 */ /* 0x000fe40000000000 */
[----:B------:R-:W-:-:S03]  /*1e00*/  FFMA R3, R6, -R3, 1 ;  /* 0x3f80000006037423 */ /* 0x000fc60000000803 */
[----:B------:R-:W-:Y:S01]  /*1e10*/  ISETP.NE.AND P1, PT, R2, 0x1a, PT ;  /* 0x0000001a0200780c */ /* 0x000fe20003f25270 */
[----:B------:R-:W-:Y:S01]  /*1e20*/  FFMA R3, R3, R6, 0.0099999997764825820923 ;  /* 0x3c23d70a03037423 */ /* 0x000fe20000000006 */
[----:B---3--:R-:W1:Y:S03]  /*1e30*/  FCHK P0, R0, 100 ;  /* 0x42c8000000007902 */ /* 0x008e660000000000 */
[----:B------:R-:W-:-:S04]  /*1e40*/  FFMA R6, R0, R3, RZ ;  /* 0x0000000300067223 */ /* 0x000fc800000000ff */
[----:B------:R-:W-:-:S04]  /*1e50*/  FFMA R7, R6, -100, R0 ;  /* 0xc2c8000006077823 */ /* 0x000fc80000000000 */
[----:B------:R-:W-:Y:S01]  /*1e60*/  FFMA R3, R3, R7, R6 ;  /* 0x0000000703037223 */ /* 0x000fe20000000006 */
[----:B-1----:R-:W-:Y:S06]  /*1e70*/  @!P0 BRA `(.L_x_66) ;  /* 0x00000000000c8947 */ /* 0x002fec0003800000 */
[----:B------:R-:W-:Y:S01]  /*1e80*/  IMAD.MOV.U32 R3, RZ, RZ, 0x42c80000 ;  /* 0x42c80000ff037424 */ /* 0x000fe200078e00ff */
[----:B------:R-:W-:-:S07]  /*1e90*/  MOV R10, 0x1eb0 ;  /* 0x00001eb0000a7802 */ /* 0x000fce0000000f00 */
[----:B0-2--5:R-:W-:Y:S05]  /*1ea0*/  CALL.REL.NOINC `($__internal_0_$__cuda_sm3x_div_rn_noftz_f32_slowpath) ;  /* 0x0000000400547944 */ /* 0x025fea0003c00000 */
.L_x_66:
[----:B------:R-:W-:Y:S05]  /*1eb0*/  BSYNC.RECONVERGENT B1 ;  /* 0x0000000000017941 */ /* 0x000fea0003800200 */
.L_x_65:
[----:B------:R-:W-:Y:S02]  /*1ec0*/  R2UR UR4, R22 ;  /* 0x00000000160472ca */ /* 0x000fe400000e0000 */
[----:B------:R-:W-:Y:S02]  /*1ed0*/  R2UR UR5, R23 ;  /* 0x00000000170572ca */ /* 0x000fe400000e0000 */
[----:B------:R-:W-:-:S05]  /*1ee0*/  IADD3 R6, P0, PT, R16, R11, RZ ;  /* 0x0000000b10067210 */ /* 0x000fca0007f1e0ff */
[----:B------:R-:W-:-:S06]  /*1ef0*/  IMAD.X R7, R17, 0x1, R9, P0 ;  /* 0x0000000111077824 */ /* 0x000fcc00000e0609 */
[----:B------:R-:W3:Y:S01]  /*1f00*/  LD.E R0, desc[UR4][R6.64] ;  /* 0x0000000406007980 */ /* 0x000ee2000c101900 */
[----:B------:R-:W-:Y:S01]  /*1f10*/  FMUL R15, R8, R3 ;  /* 0x00000003080f7220 */ /* 0x000fe20000400000 */
[----:B------:R-:W-:Y:S03]  /*1f20*/  BSSY.RECONVERGENT B1, `(.L_x_67) ;  /* 0x0000010000017945 */ /* 0x000fe60003800200 */
[----:B------:R-:W1:Y:S02]  /*1f30*/  MUFU.RCP R3, R15 ;  /* 0x0000000f00037308 */ /* 0x000e640000001000 */
[----:B-1----:R-:W-:-:S04]  /*1f40*/  FFMA R10, -R15, R3, 1 ;  /* 0x3f8000000f0a7423 */ /* 0x002fc80000000103 */
[----:B------:R-:W-:Y:S01]  /*1f50*/  FFMA R3, R3, R10, R3 ;  /* 0x0000000a03037223 */ /* 0x000fe20000000003 */
[----:B---3--:R-:W-:-:S05]  /*1f60*/  I2FP.F32.S32 R0, R0 ;  /* 0x0000000000007245 */ /* 0x008fca0000201400 */
[----:B------:R-:W-:-:S04]  /*1f70*/  FADD R0, -R15, R0 ;  /* 0x000000000f007221 */ /* 0x000fc80000000100 */
[----:B------:R-:W-:-:S04]  /*1f80*/  FMUL R0, R0, R0 ;  /* 0x0000000000007220 */ /* 0x000fc80000400000 */
[----:B------:R-:W1:Y:S01]  /*1f90*/  FCHK P0, R0, R15 ;  /* 0x0000000f00007302 */ /* 0x000e620000000000 */
[----:B------:R-:W-:-:S04]  /*1fa0*/  FFMA R10, R0, R3, RZ ;  /* 0x00000003000a7223 */ /* 0x000fc800000000ff */
[----:B------:R-:W-:-:S04]  /*1fb0*/  FFMA R12, -R15, R10, R0 ;  /* 0x0000000a0f0c7223 */ /* 0x000fc80000000100 */
[----:B------:R-:W-:Y:S01]  /*1fc0*/  FFMA R10, R3, R12, R10 ;  /* 0x0000000c030a7223 */ /* 0x000fe2000000000a */
[----:B-1----:R-:W-:Y:S06]  /*1fd0*/  @!P0 BRA `(.L_x_68) ;  /* 0x0000000000108947 */ /* 0x002fec0003800000 */
[----:B------:R-:W-:Y:S01]  /*1fe0*/  IMAD.MOV.U32 R3, RZ, RZ, R15 ;  /* 0x000000ffff037224 */ /* 0x000fe200078e000f */
[----:B------:R-:W-:-:S07]  /*1ff0*/  MOV R10, 0x2010 ;  /* 0x00002010000a7802 */ /* 0x000fce0000000f00 */
[----:B0-2--5:R-:W-:Y:S05]  /*2000*/  CALL.REL.NOINC `($__internal_0_$__cuda_sm3x_div_rn_noftz_f32_slowpath) ;  /* 0x0000000000fc7944 */ /* 0x025fea0003c00000 */
[----:B------:R-:W-:-:S07]  /*2010*/  IMAD.MOV.U32 R10, RZ, RZ, R3 ;  /* 0x000000ffff0a7224 */ /* 0x000fce00078e0003 */
.L_x_68:
[----:B------:R-:W-:Y:S05]  /*2020*/  BSYNC.RECONVERGENT B1 ;  /* 0x0000000000017941 */ /* 0x000fea0003800200 */
.L_x_67:
[----:B------:R-:W-:Y:S02]  /*2030*/  R2UR UR4, R22 ;  /* 0x00000000160472ca */ /* 0x000fe400000e0000 */
[----:B------:R-:W-:-:S13]  /*2040*/  R2UR UR5, R23 ;  /* 0x00000000170572ca */ /* 0x000fda00000e0000 */
[----:B------:R-:W3:Y:S01]  /*2050*/  LDG.E.CONSTANT R4, desc[UR4][R4.64+0x4] ;  /* 0x0000040404047981 */ /* 0x000ee2000c1e9900 */
[----:B------:R-:W-:Y:S02]  /*2060*/  IMAD.MOV.U32 R0, RZ, RZ, 0x3c23d70a ;  /* 0x3c23d70aff007424 */ /* 0x000fe400078e00ff */
[----:B-----5:R-:W-:Y:S01]  /*2070*/  FADD R13, R10, R13 ;  /* 0x0000000d0a0d7221 */ /* 0x020fe20000000000 */
[----:B------:R-:W-:Y:S01]  /*2080*/  IMAD.MOV.U32 R3, RZ, RZ, 0x42c80000 ;  /* 0x42c80000ff037424 */ /* 0x000fe200078e00ff */
[----:B------:R-:W-:Y:S03]  /*2090*/  BSSY.RECONVERGENT B1, `(.L_x_69) ;  /* 0x000000d000017945 */ /* 0x000fe60003800200 */
[----:B------:R-:W-:Y:S01]  /*20a0*/  FFMA R3, R0, -R3, 1 ;  /* 0x3f80000000037423 */ /* 0x000fe20000000803 */
[----:B------:R1:W-:Y:S03]  /*20b0*/  STG.E desc[UR4][R24.64], R13 ;  /* 0x0000000d18007986 */ /* 0x0003e6000c101904 */
[----:B------:R-:W-:Y:S01]  /*20c0*/  FFMA R0, R3, R0, 0.0099999997764825820923 ;  /* 0x3c23d70a03007423 */ /* 0x000fe20000000000 */
[----:B---3--:R-:W3:Y:S03]  /*20d0*/  FCHK P0, R4, 100 ;  /* 0x42c8000004007902 */ /* 0x008ee60000000000 */
[----:B------:R-:W-:-:S04]  /*20e0*/  FFMA R3, R0, R4, RZ ;  /* 0x0000000400037223 */ /* 0x000fc800000000ff */
[----:B------:R-:W-:-:S04]  /*20f0*/  FFMA R10, R3, -100, R4 ;  /* 0xc2c80000030a7823 */ /* 0x000fc80000000004 */
[----:B------:R-:W-:Y:S01]  /*2100*/  FFMA R3, R0, R10, R3 ;  /* 0x0000000a00037223 */ /* 0x000fe20000000003 */
[----:B-1-3--:R-:W-:Y:S06]  /*2110*/  @!P0 BRA `(.L_x_70) ;  /* 0x0000000000108947 */ /* 0x00afec0003800000 */
[----:B------:R-:W-:Y:S01]  /*2120*/  IMAD.MOV.U32 R0, RZ, RZ, R4 ;  /* 0x000000ffff007224 */ /* 0x000fe200078e0004 */
[----:B------:R-:W-:Y:S01]  /*2130*/  MOV R10, 0x2160 ;  /* 0x00002160000a7802 */ /* 0x000fe20000000f00 */
[----:B------:R-:W-:-:S07]  /*2140*/  IMAD.MOV.U32 R3, RZ, RZ, 0x42c80000 ;  /* 0x42c80000ff037424 */ /* 0x000fce00078e00ff */
[----:B0-2---:R-:W-:Y:S05]  /*2150*/  CALL.REL.NOINC `($__internal_0_$__cuda_sm3x_div_rn_noftz_f32_slowpath) ;  /* 0x0000000000a87944 */ /* 0x005fea0003c00000 */
.L_x_70:
[----:B------:R-:W-:Y:S05]  /*2160*/  BSYNC.RECONVERGENT B1 ;  /* 0x0000000000017941 */ /* 0x000fea0003800200 */
.L_x_69:
[----:B------:R-:W-:Y:S02]  /*2170*/  R2UR UR4, R22 ;  /* 0x00000000160472ca */ /* 0x000fe400000e0000 */
[----:B------:R-:W-:-:S13]  /*2180*/  R2UR UR5, R23 ;  /* 0x00000000170572ca */ /* 0x000fda00000e0000 */
        /* <DEDUP_REMOVED lines=16> */
[----:B0-2---:R-:W-:Y:S05]  /*2290*/  CALL.REL.NOINC `($__internal_0_$__cuda_sm3x_div_rn_noftz_f32_slowpath) ;  /* 0x0000000000587944 */ /* 0x005fea0003c00000 */
[----:B------:R-:W-:-:S07]  /*22a0*/  IMAD.MOV.U32 R4, RZ, RZ, R3 ;  /* 0x000000ffff047224 */ /* 0x000fce00078e0003 */
.L_x_72:
[----:B------:R-:W-:Y:S05]  /*22b0*/  BSYNC.RECONVERGENT B1 ;  /* 0x0000000000017941 */ /* 0x000fea0003800200 */
.L_x_71:
[----:B------:R-:W-:Y:S01]  /*22c0*/  R2UR UR4, R22 ;  /* 0x00000000160472ca */ /* 0x000fe200000e0000 */
[----:B------:R-:W-:Y:S01]  /*22d0*/  FADD R13, R13, R4 ;  /* 0x000000040d0d7221 */ /* 0x000fe20000000000 */
[----:B------:R-:W-:Y:S02]  /*22e0*/  R2UR UR5, R23 ;  /* 0x00000000170572ca */ /* 0x000fe400000e0000 */
[----:B------:R-:W-:-:S05]  /*22f0*/  IADD3 R11, P0, PT, R11, 0x8, RZ ;  /* 0x000000080b0b7810 */ /* 0x000fca0007f1e0ff */
[----:B------:R-:W-:-:S06]  /*2300*/  IMAD.X R9, RZ, RZ, R9, P0 ;  /* 0x000000ffff097224 */ /* 0x000fcc00000e0609 */
[----:B------:R3:W-:Y:S01]  /*2310*/  STG.E desc[UR4][R24.64], R13 ;  /* 0x0000000d18007986 */ /* 0x0007e2000c101904 */
[----:B------:R-:W-:Y:S05]  /*2320*/  @P1 BRA `(.L_x_73) ;  /* 0xfffffff8008c1947 */ /* 0x000fea000383ffff */
[----:B------:R-:W-:Y:S05]  /*2330*/  BSYNC.RECONVERGENT B0 ;  /* 0x0000000000007941 */ /* 0x000fea0003800200 */
.L_x_64:
[----:B------:R-:W-:Y:S01]  /*2340*/  MOV R2, 0x8 ;  /* 0x0000000800027802 */ /* 0x000fe20000000f00 */
[----:B------:R-:W-:Y:S02]  /*2350*/  IMAD.MOV.U32 R4, RZ, RZ, R18 ;  /* 0x000000ffff047224 */ /* 0x000fe400078e0012 */
[----:B------:R-:W-:Y:S01]  /*2360*/  IMAD.MOV.U32 R5, RZ, RZ, R19 ;  /* 0x000000ffff057224 */ /* 0x000fe200078e0013 */
[----:B------:R1:W4:Y:S06]  /*2370*/  LDC.64 R6, c[0x4][R2] ;  /* 0x0100000002067b82 */ /* 0x00032c0000000a00 */
[----:B------:R-:W-:-:S07]  /*2380*/  LEPC R20, `(.L_x_74) ;  /* 0x000000001014794e */ /* 0x000fce0000000000 */
[----:B01234-:R-:W-:Y:S05]  /*2390*/  CALL.ABS.NOINC R6 ;  /* 0x0000000006007343 */ /* 0x01ffea0003c00000 */
.L_x_74:
[----:B------:R-:W0:Y:S01]  /*23a0*/  LDC.64 R2, c[0x4][R2] ;  /* 0x0100000002027b82 */ /* 0x000e220000000a00 */
[----:B------:R-:W-:Y:S02]  /*23b0*/  IMAD.MOV.U32 R4, RZ, RZ, R16 ;  /* 0x000000ffff047224 */ /* 0x000fe400078e0010 */
[----:B------:R-:W-:-:S07]  /*23c0*/  IMAD.MOV.U32 R5, RZ, RZ, R17 ;  /* 0x000000ffff057224 */ /* 0x000fce00078e0011 */
[----:B------:R-:W-:-:S07]  /*23d0*/  LEPC R20, `(.L_x_75) ;  /* 0x000000001014794e */ /* 0x000fce0000000000 */
[----:B0-----:R-:W-:Y:S05]  /*23e0*/  CALL.ABS.NOINC R2 ;  /* 0x0000000002007343 */ /* 0x001fea0003c00000 */
.L_x_75:
[----:B------:R-:W-:Y:S05]  /*23f0*/  EXIT ;  /* 0x000000000000794d */ /* 0x000fea0003800000 */
        .weak           $__internal_0_$__cuda_sm3x_div_rn_noftz_f32_slowpath
        .type           $__internal_0_$__cuda_sm3x_div_rn_noftz_f32_slowpath,@function
        .size           $__internal_0_$__cuda_sm3x_div_rn_noftz_f32_slowpath,(.L_x_88 - $__internal_0_$__cuda_sm3x_div_rn_noftz_f32_slowpath)
$__internal_0_$__cuda_sm3x_div_rn_noftz_f32_slowpath:
[----:B------:R-:W-:Y:S01]  /*2400*/  SHF.R.U32.HI R12, RZ, 0x17, R3 ;  /* 0x00000017ff0c7819 */ /* 0x000fe20000011603 */
[----:B------:R-:W-:Y:S01]  /*2410*/  BSSY.RECONVERGENT B2, `(.L_x_76) ;  /* 0x0000062000027945 */ /* 0x000fe20003800200 */
[----:B------:R-:W-:Y:S02]  /*2420*/  SHF.R.U32.HI R15, RZ, 0x17, R0 ;  /* 0x00000017ff0f7819 */ /* 0x000fe40000011600 */
[----:B------:R-:W-:Y:S02]  /*2430*/  LOP3.LUT R12, R12, 0xff, RZ, 0xc0, !PT ;  /* 0x000000ff0c0c7812 */ /* 0x000fe400078ec0ff */
[----:B------:R-:W-:-:S03]  /*2440*/  LOP3.LUT R15, R15, 0xff, RZ, 0xc0, !PT ;  /* 0x000000ff0f0f7812 */ /* 0x000fc600078ec0ff */
[----:B------:R-:W-:Y:S02]  /*2450*/  VIADD R21, R12, 0xffffffff ;  /* 0xffffffff0c157836 */ /* 0x000fe40000000000 */
[----:B------:R-:W-:-:S03]  /*2460*/  VIADD R20, R15, 0xffffffff ;  /* 0xffffffff0f147836 */ /* 0x000fc60000000000 */
[----:B------:R-:W-:-:S04]  /*2470*/  ISETP.GT.U32.AND P0, PT, R21, 0xfd, PT ;  /* 0x000000fd1500780c */ /* 0x000fc80003f04070 */
[----:B------:R-:W-:-:S13]  /*2480*/  ISETP.GT.U32.OR P0, PT, R20, 0xfd, P0 ;  /* 0x000000fd1400780c */ /* 0x000fda0000704470 */
[----:B------:R-:W-:Y:S01]  /*2490*/  @!P0 IMAD.MOV.U32 R14, RZ, RZ, RZ ;  /* 0x000000ffff0e8224 */ /* 0x000fe200078e00ff */
[----:B------:R-:W-:Y:S06]  /*24a0*/  @!P0 BRA `(.L_x_77) ;  /* 0x00000000005c8947 */ /* 0x000fec0003800000 */
[----:B------:R-:W-:Y:S02]  /*24b0*/  FSETP.GTU.FTZ.AND P0, PT, |R0|, +INF , PT ;  /* 0x7f8000000000780b */ /* 0x000fe40003f1c200 */
[----:B------:R-:W-:-:S04]  /*24c0*/  FSETP.GTU.FTZ.AND P2, PT, |R3|, +INF , PT ;  /* 0x7f8000000300780b */ /* 0x000fc80003f5c200 */
[----:B------:R-:W-:-:S13]  /*24d0*/  PLOP3.LUT P0, PT, P0, P2, PT, 0xf8, 0x8f ;  /* 0x00000000008f781c */ /* 0x000fda0000705f70 */
[----:B------:R-:W-:Y:S05]  /*24e0*/  @P0 BRA `(.L_x_78) ;  /* 0x00000004004c0947 */ /* 0x000fea0003800000 */
[----:B------:R-:W-:-:S13]  /*24f0*/  LOP3.LUT P0, RZ, R3, 0x7fffffff, R0, 0xc8, !PT ;  /* 0x7fffffff03ff7812 */ /* 0x000fda000780c800 */
[----:B------:R-:W-:Y:S05]  /*2500*/  @!P0 BRA `(.L_x_79) ;  /* 0x00000004003c8947 */ /* 0x000fea0003800000 */
[C---:B------:R-:W-:Y:S02]  /*2510*/  FSETP.NEU.FTZ.AND P2, PT, |R0|.reuse, +INF , PT ;  /* 0x7f8000000000780b */ /* 0x040fe40003f5d200 */
[----:B------:R-:W-:Y:S02]  /*2520*/  FSETP.NEU.FTZ.AND P3, PT, |R3|, +INF , PT ;  /* 0x7f8000000300780b */ /* 0x000fe40003f7d200 */
[----:B------:R-:W-:-:S11]  /*2530*/  FSETP.NEU.FTZ.AND P0, PT, |R0|, +INF , PT ;  /* 0x7f8000000000780b */ /* 0x000fd60003f1d200 */
[----:B------:R-:W-:Y:S05]  /*2540*/  @!P3 BRA !P2, `(.L_x_79) ;  /* 0x00000004002cb947 */ /* 0x000fea0005000000 */
[----:B------:R-:W-:-:S04]  /*2550*/  LOP3.LUT P2, RZ, R0, 0x7fffffff, RZ, 0xc0, !PT ;  /* 0x7fffffff00ff7812 */ /* 0x000fc8000784c0ff */
[----:B------:R-:W-:-:S13]  /*2560*/  PLOP3.LUT P2, PT, P3, P2, PT, 0x2f, 0xf2 ;  /* 0x0000000000f2781c */ /* 0x000fda0001f44577 */
[----:B------:R-:W-:Y:S05]  /*2570*/  @P2 BRA `(.L_x_80) ;  /* 0x0000000400182947 */ /* 0x000fea0003800000 */
[----:B------:R-:W-:-:S04]  /*2580*/  LOP3.LUT P2, RZ, R3, 0x7fffffff, RZ, 0xc0, !PT ;  /* 0x7fffffff03ff7812 */ /* 0x000fc8000784c0ff */
[----:B------:R-:W-:-:S13]  /*2590*/  PLOP3.LUT P0, PT, P0, P2, PT, 0x2f, 0xf2 ;  /* 0x0000000000f2781c */ /* 0x000fda0000704577 */
[----:B------:R-:W-:Y:S05]  /*25a0*/  @P0 BRA `(.L_x_81) ;  /* 0x0000000400000947 */ /* 0x000fea0003800000 */
[----:B------:R-:W-:Y:S02]  /*25b0*/  ISETP.GE.AND P0, PT, R20, RZ, PT ;  /* 0x000000ff1400720c */ /* 0x000fe40003f06270 */
[----:B------:R-:W-:-:S11]  /*25c0*/  ISETP.GE.AND P2, PT, R21, RZ, PT ;  /* 0x000000ff1500720c */ /* 0x000fd60003f46270 */
[----:B------:R-:W-:Y:S02]  /*25d0*/  @P0 IMAD.MOV.U32 R14, RZ, RZ, RZ ;  /* 0x000000ffff0e0224 */ /* 0x000fe400078e00ff */
[----:B------:R-:W-:Y:S01]  /*25e0*/  @!P0 FFMA R0, R0, 1.84467440737095516160e+19, RZ ;  /* 0x5f80000000008823 */ /* 0x000fe200000000ff */
[----:B------:R-:W-:Y:S02]  /*25f0*/  @!P0 IMAD.MOV.U32 R14, RZ, RZ, -0x40 ;  /* 0xffffffc0ff0e8424 */ /* 0x000fe400078e00ff */
[----:B------:R-:W-:Y:S02]  /*2600*/  @!P2 FFMA R3, R3, 1.84467440737095516160e+19, RZ ;  /* 0x5f8000000303a823 */ /* 0x000fe400000000ff */
[----:B------:R-:W-:-:S07]  /*2610*/  @!P2 VIADD R14, R14, 0x40 ;  /* 0x000000400e0ea836 */ /* 0x000fce0000000000 */
.L_x_77:
[----:B------:R-:W-:Y:S01]  /*2620*/  LEA R20, R12, 0xc0800000, 0x17 ;  /* 0xc08000000c147811 */ /* 0x000fe200078eb8ff */
[----:B------:R-:W-:Y:S01]  /*2630*/  VIADD R15, R15, 0xffffff81 ;  /* 0xffffff810f0f7836 */ /* 0x000fe20000000000 */
[----:B------:R-:W-:Y:S03]  /*2640*/  BSSY.RECONVERGENT B3, `(.L_x_82) ;  /* 0x0000035000037945 */ /* 0x000fe60003800200 */
[----:B------:R-:W-:Y:S02]  /*2650*/  IMAD.IADD R26, R3, 0x1, -R20 ;  /* 0x00000001031a7824 */ /* 0x000fe400078e0a14 */
[C---:B------:R-:W-:Y:S01]  /*2660*/  IMAD R0, R15.reuse, -0x800000, R0 ;  /* 0xff8000000f007824 */ /* 0x040fe200078e0200 */
[----:B------:R-:W-:Y:S01]  /*2670*/  IADD3 R15, PT, PT, R15, 0x7f, -R12 ;  /* 0x0000007f0f0f7810 */ /* 0x000fe20007ffe80c */
[----:B------:R-:W0:Y:S01]  /*2680*/  MUFU.RCP R20, R26 ;  /* 0x0000001a00147308 */ /* 0x000e220000001000 */
[----:B------:R-:W-:-:S03]  /*2690*/  FADD.FTZ R21, -R26, -RZ ;  /* 0x800000ff1a157221 */ /* 0x000fc60000010100 */
[----:B------:R-:W-:Y:S02]  /*26a0*/  IMAD.IADD R15, R15, 0x1, R14 ;  /* 0x000000010f0f7824 */ /* 0x000fe400078e020e */
[----:B0-----:R-:W-:-:S04]  /*26b0*/  FFMA R3, R20, R21, 1 ;  /* 0x3f80000014037423 */ /* 0x001fc80000000015 */
[----:B------:R-:W-:-:S04]  /*26c0*/  FFMA R3, R20, R3, R20 ;  /* 0x0000000314037223 */ /* 0x000fc80000000014 */
[----:B------:R-:W-:-:S04]  /*26d0*/  FFMA R20, R0, R3, RZ ;  /* 0x0000000300147223 */ /* 0x000fc800000000ff */
[----:B------:R-:W-:-:S04]  /*26e0*/  FFMA R27, R21, R20, R0 ;  /* 0x00000014151b7223 */ /* 0x000fc80000000000 */
[----:B------:R-:W-:-:S04]  /*26f0*/  FFMA R20, R3, R27, R20 ;  /* 0x0000001b03147223 */ /* 0x000fc80000000014 */
[----:B------:R-:W-:-:S04]  /*2700*/  FFMA R21, R21, R20, R0 ;  /* 0x0000001415157223 */ /* 0x000fc80000000000 */
[----:B------:R-:W-:-:S05]  /*2710*/  FFMA R0, R3, R21, R20 ;  /* 0x0000001503007223 */ /* 0x000fca0000000014 */
[----:B------:R-:W-:-:S04]  /*2720*/  SHF.R.U32.HI R12, RZ, 0x17, R0 ;  /* 0x00000017ff0c7819 */ /* 0x000fc80000011600 */
[----:B------:R-:W-:-:S05]  /*2730*/  LOP3.LUT R12, R12, 0xff, RZ, 0xc0, !PT ;  /* 0x000000ff0c0c7812 */ /* 0x000fca00078ec0ff */
[----:B------:R-:W-:-:S04]  /*2740*/  IMAD.IADD R12, R12, 0x1, R15 ;  /* 0x000000010c0c7824 */ /* 0x000fc800078e020f */
[----:B------:R-:W-:-:S05]  /*2750*/  VIADD R14, R12, 0xffffffff ;  /* 0xffffffff0c0e7836 */ /* 0x000fca0000000000 */
[----:B------:R-:W-:-:S13]  /*2760*/  ISETP.GE.U32.AND P0, PT, R14, 0xfe, PT ;  /* 0x000000fe0e00780c */ /* 0x000fda0003f06070 */
[----:B------:R-:W-:Y:S05]  /*2770*/  @!P0 BRA `(.L_x_83) ;  /* 0x0000000000808947 */ /* 0x000fea0003800000 */
[----:B------:R-:W-:-:S13]  /*2780*/  ISETP.GT.AND P0, PT, R12, 0xfe, PT ;  /* 0x000000fe0c00780c */ /* 0x000fda0003f04270 */
[----:B------:R-:W-:Y:S05]  /*2790*/  @P0 BRA `(.L_x_84) ;  /* 0x00000000006c0947 */ /* 0x000fea0003800000 */
[----:B------:R-:W-:-:S13]  /*27a0*/  ISETP.GE.AND P0, PT, R12, 0x1, PT ;  /* 0x000000010c00780c */ /* 0x000fda0003f06270 */
[----:B------:R-:W-:Y:S05]  /*27b0*/  @P0 BRA `(.L_x_85) ;  /* 0x0000000000740947 */ /* 0x000fea0003800000 */
[----:B------:R-:W-:Y:S02]  /*27c0*/  ISETP.GE.AND P0, PT, R12, -0x18, PT ;  /* 0xffffffe80c00780c */ /* 0x000fe40003f06270 */
[----:B------:R-:W-:-:S11]  /*27d0*/  LOP3.LUT R0, R0, 0x80000000, RZ, 0xc0, !PT ;  /* 0x8000000000007812 */ /* 0x000fd600078ec0ff */
[----:B------:R-:W-:Y:S05]  /*27e0*/  @!P0 BRA `(.L_x_85) ;  /* 0x0000000000688947 */ /* 0x000fea0003800000 */
[CCC-:B------:R-:W-:Y:S01]  /*27f0*/  FFMA.RZ R14, R3.reuse, R21.reuse, R20.reuse ;  /* 0x00000015030e7223 */ /* 0x1c0fe2000000c014 */
[C---:B------:R-:W-:Y:S02]  /*2800*/  ISETP.NE.AND P3, PT, R12.reuse, RZ, PT ;  /* 0x000000ff0c00720c */ /* 0x040fe40003f65270 */
[----:B------:R-:W-:Y:S02]  /*2810*/  ISETP.NE.AND P2, PT, R12, RZ, PT ;  /* 0x000000ff0c00720c */ /* 0x000fe40003f45270 */
[----:B------:R-:W-:Y:S01]  /*2820*/  LOP3.LUT R15, R14, 0x7fffff, RZ, 0xc0, !PT ;  /* 0x007fffff0e0f7812 */ /* 0x000fe200078ec0ff */
[CCC-:B------:R-:W-:Y:S01]  /*2830*/  FFMA.RP R14, R3.reuse, R21.reuse, R20.reuse ;  /* 0x00000015030e7223 */ /* 0x1c0fe20000008014 */
[----:B------:R-:W-:Y:S01]  /*2840*/  FFMA.RM R3, R3, R21, R20 ;  /* 0x0000001503037223 */ /* 0x000fe20000004014 */
[----:B------:R-:W-:Y:S01]  /*2850*/  VIADD R20, R12, 0x20 ;  /* 0x000000200c147836 */ /* 0x000fe20000000000 */
[----:B------:R-:W-:Y:S01]  /*2860*/  LOP3.LUT R15, R15, 0x800000, RZ, 0xfc, !PT ;  /* 0x008000000f0f7812 */ /* 0x000fe200078efcff */
[----:B------:R-:W-:-:S02]  /*2870*/  IMAD.MOV R12, RZ, RZ, -R12 ;  /* 0x000000ffff0c7224 */ /* 0x000fc400078e0a0c */
[----:B------:R-:W-:Y:S02]  /*2880*/  FSETP.NEU.FTZ.AND P0, PT, R14, R3, PT ;  /* 0x000000030e00720b */ /* 0x000fe40003f1d000 */
[----:B------:R-:W-:Y:S02]  /*2890*/  SHF.L.U32 R20, R15, R20, RZ ;  /* 0x000000140f147219 */ /* 0x000fe400000006ff */
[----:B------:R-:W-:Y:S02]  /*28a0*/  SEL R12, R12, RZ, P3 ;  /* 0x000000ff0c0c7207 */ /* 0x000fe40001800000 */
[----:B------:R-:W-:Y:S02]  /*28b0*/  ISETP.NE.AND P2, PT, R20, RZ, P2 ;  /* 0x000000ff1400720c */ /* 0x000fe40001745270 */
[----:B------:R-:W-:Y:S02]  /*28c0*/  SHF.R.U32.HI R12, RZ, R12, R15 ;  /* 0x0000000cff0c7219 */ /* 0x000fe4000001160f */
[----:B------:R-:W-:-:S02]  /*28d0*/  PLOP3.LUT P0, PT, P0, P2, PT, 0xf8, 0x8f ;  /* 0x00000000008f781c */ /* 0x000fc40000705f70 */
[----:B------:R-:W-:Y:S02]  /*28e0*/  SHF.R.U32.HI R14, RZ, 0x1, R12 ;  /* 0x00000001ff0e7819 */ /* 0x000fe4000001160c */
[----:B------:R-:W-:-:S04]  /*28f0*/  SEL R3, RZ, 0x1, !P0 ;  /* 0x00000001ff037807 */ /* 0x000fc80004000000 */
[----:B------:R-:W-:-:S04]  /*2900*/  LOP3.LUT R3, R3, 0x1, R14, 0xf8, !PT ;  /* 0x0000000103037812 */ /* 0x000fc800078ef80e */
[----:B------:R-:W-:-:S05]  /*2910*/  LOP3.LUT R3, R3, R12, RZ, 0xc0, !PT ;  /* 0x0000000c03037212 */ /* 0x000fca00078ec0ff */
[----:B------:R-:W-:-:S05]  /*2920*/  IMAD.IADD R3, R14, 0x1, R3 ;  /* 0x000000010e037824 */ /* 0x000fca00078e0203 */
[----:B------:R-:W-:Y:S01]  /*2930*/  LOP3.LUT R0, R3, R0, RZ, 0xfc, !PT ;  /* 0x0000000003007212 */ /* 0x000fe200078efcff */
[----:B------:R-:W-:Y:S06]  /*2940*/  BRA `(.L_x_85) ;  /* 0x0000000000107947 */ /* 0x000fec0003800000 */
.L_x_84:
[----:B------:R-:W-:-:S04]  /*2950*/  LOP3.LUT R0, R0, 0x80000000, RZ, 0xc0, !PT ;  /* 0x8000000000007812 */ /* 0x000fc800078ec0ff */
[----:B------:R-:W-:Y:S01]  /*2960*/  LOP3.LUT R0, R0, 0x7f800000, RZ, 0xfc, !PT ;  /* 0x7f80000000007812 */ /* 0x000fe200078efcff */
[----:B------:R-:W-:Y:S06]  /*2970*/  BRA `(.L_x_85) ;  /* 0x0000000000047947 */ /* 0x000fec0003800000 */
.L_x_83:
[----:B------:R-:W-:-:S07]  /*2980*/  IMAD R0, R15, 0x800000, R0 ;  /* 0x008000000f007824 */ /* 0x000fce00078e0200 */
.L_x_85:
[----:B------:R-:W-:Y:S05]  /*2990*/  BSYNC.RECONVERGENT B3 ;  /* 0x0000000000037941 */ /* 0x000fea0003800200 */
.L_x_82:
[----:B------:R-:W-:Y:S05]  /*29a0*/  BRA `(.L_x_86) ;  /* 0x0000000000207947 */ /* 0x000fea0003800000 */
.L_x_81:
[----:B------:R-:W-:-:S04]  /*29b0*/  LOP3.LUT R0, R3, 0x80000000, R0, 0x48, !PT ;  /* 0x8000000003007812 */ /* 0x000fc800078e4800 */
[----:B------:R-:W-:Y:S01]  /*29c0*/  LOP3.LUT R0, R0, 0x7f800000, RZ, 0xfc, !PT ;  /* 0x7f80000000007812 */ /* 0x000fe200078efcff */
[----:B------:R-:W-:Y:S06]  /*29d0*/  BRA `(.L_x_86) ;  /* 0x0000000000147947 */ /* 0x000fec0003800000 */
.L_x_80:
[----:B------:R-:W-:Y:S01]  /*29e0*/  LOP3.LUT R0, R3, 0x80000000, R0, 0x48, !PT ;  /* 0x8000000003007812 */ /* 0x000fe200078e4800 */
[----:B------:R-:W-:Y:S06]  /*29f0*/  BRA `(.L_x_86) ;  /* 0x00000000000c7947 */ /* 0x000fec0003800000 */
.L_x_79:
[----:B------:R-:W0:Y:S01]  /*2a00*/  MUFU.RSQ R0, -QNAN ;  /* 0xffc0000000007908 */ /* 0x000e220000001400 */
[----:B------:R-:W-:Y:S05]  /*2a10*/  BRA `(.L_x_86) ;  /* 0x0000000000047947 */ /* 0x000fea0003800000 */
.L_x_78:
[----:B------:R-:W-:-:S07]  /*2a20*/  FADD.FTZ R0, R0, R3 ;  /* 0x0000000300007221 */ /* 0x000fce0000010000 */
.L_x_86:
[----:B------:R-:W-:Y:S05]  /*2a30*/  BSYNC.RECONVERGENT B2 ;  /* 0x0000000000027941 */ /* 0x000fea0003800200 */
.L_x_76:
[----:B------:R-:W-:Y:S02]  /*2a40*/  IMAD.MOV.U32 R14, RZ, RZ, R10 ;  /* 0x000000ffff0e7224 */ /* 0x000fe400078e000a */
[----:B------:R-:W-:Y:S02]  /*2a50*/  IMAD.MOV.U32 R15, RZ, RZ, 0x0 ;  /* 0x00000000ff0f7424 */ /* 0x000fe400078e00ff */
[----:B0-----:R-:W-:Y:S02]  /*2a60*/  IMAD.MOV.U32 R3, RZ, RZ, R0 ;  /* 0x000000ffff037224 */ /* 0x001fe400078e0000 */
[----:B------:R-:W-:Y:S05]  /*2a70*/  RET.REL.NODEC R14 `(_Z23get_chi_squared_for_allPKciiiPf) ;  /* 0xffffffd40e607950 */ /* 0x000fea0003c3ffff */
.L_x_87:
        /* <DEDUP_REMOVED lines=16> */
.L_x_88:


//--------------------- .nv.global.init           --------------------------
	.section	.nv.global.init,"aw",@progbits
	.align	4
.nv.global.init:
	.type		_ZZ23get_chi_squared_for_allPKciiiPfE4dist,@object
	.size		_ZZ23get_chi_squared_for_allPKciiiPfE4dist,(.L_0 - _ZZ23get_chi_squared_for_allPKciiiPfE4dist)
_ZZ23get_chi_squared_for_allPKciiiPfE4dist:
        /*0000*/ 	.byte	0x85, 0xeb, 0x01, 0x41, 0x52, 0xb8, 0xbe, 0x3f, 0xa4, 0x70, 0x2d, 0x40, 0x71, 0x3d, 0x8a, 0x40
        /*0010*/ 	.byte	0xec, 0x51, 0x40, 0x41, 0x33, 0x33, 0x13, 0x40, 0x85, 0xeb, 0x01, 0x40, 0xa4, 0x70, 0xbd, 0x40
        /*0020*/ 	.byte	0x85, 0xeb, 0xe9, 0x40, 0xcd, 0xcc, 0xcc, 0x3d, 0xd7, 0xa3, 0x30, 0x3f, 0x52, 0xb8, 0x7e, 0x40
        /*0030*/ 	.byte	0x3d, 0x0a, 0x27, 0x40, 0x66, 0x66, 0xde, 0x40, 0x8f, 0xc2, 0xf5, 0x40, 0xc3, 0xf5, 0xe8, 0x3f
        /*0040*/ 	.byte	0xae, 0x47, 0xe1, 0x3d, 0xd7, 0xa3, 0xc0, 0x40, 0xc3, 0xf5, 0xc8, 0x40, 0x9a, 0x99, 0x11, 0x41
        /*0050*/ 	.byte	0xec, 0x51, 0x38, 0x40, 0x7b, 0x14, 0x8e, 0x3f, 0x8f, 0xc2, 0x05, 0x40, 0x7b, 0x14, 0x2e, 0x3e
        /*0060*/ 	.byte	0x3d, 0x0a, 0x07, 0x40, 0x29, 0x5c, 0x8f, 0x3d
.L_0:


//--------------------- .nv.shared.reserved.0     --------------------------
	.section	.nv.shared.reserved.0,"aw",@nobits
	.weak		__nv_reservedSMEM_offset_0_alias
	.size		__nv_reservedSMEM_offset_0_alias, 0, 64
	.other		__nv_reservedSMEM_offset_0_alias,@"STO_CUDA_RESERVED_SHARED STV_DEFAULT"
__nv_reservedSMEM_offset_0_alias:
	.zero		0
	.zero		64


//--------------------- .nv.constant0._Z26get_decrypted_permutationsPKciiiPiPc --------------------------
	.section	.nv.constant0._Z26get_decrypted_permutationsPKciiiPiPc,"a",@progbits
	.sectionflags	@""
	.align	4
.nv.constant0._Z26get_decrypted_permutationsPKciiiPiPc:
	.zero		936


//--------------------- .nv.constant0._Z23get_chi_squared_for_allPKciiiPf --------------------------
	.section	.nv.constant0._Z23get_chi_squared_for_allPKciiiPf,"a",@progbits
	.sectionflags	@""
	.align	4
.nv.constant0._Z23get_chi_squared_for_allPKciiiPf:
	.zero		928


//--------------------- SYMBOLS --------------------------

	.type		.nv.reservedSmem.offset0,@object
	.size		.nv.reservedSmem.offset0,0x4
	.type		malloc,@function
	.type		free,@function
